//
// Generated by NVIDIA NVVM Compiler
//
// Compiler Build ID: CL-36424714
// Cuda compilation tools, release 13.0, V13.0.88
// Based on NVVM 20.0.0
//

.version 9.0
.target sm_100
.address_size 64

	// .globl	_Z12ewsum_kernelPfS_S_iii

.visible .entry _Z12ewsum_kernelPfS_S_iii(
	.param .u64 .ptr .align 1 _Z12ewsum_kernelPfS_S_iii_param_0,
	.param .u64 .ptr .align 1 _Z12ewsum_kernelPfS_S_iii_param_1,
	.param .u64 .ptr .align 1 _Z12ewsum_kernelPfS_S_iii_param_2,
	.param .u32 _Z12ewsum_kernelPfS_S_iii_param_3,
	.param .u32 _Z12ewsum_kernelPfS_S_iii_param_4,
	.param .u32 _Z12ewsum_kernelPfS_S_iii_param_5
)
{
	.reg .pred 	%p<2>;
	.reg .b32 	%r<12>;
	.reg .b32 	%f<4>;
	.reg .b64 	%rd<12>;

	ld.param.u64 	%rd1, [_Z12ewsum_kernelPfS_S_iii_param_0];
	ld.param.u64 	%rd2, [_Z12ewsum_kernelPfS_S_iii_param_1];
	ld.param.u64 	%rd3, [_Z12ewsum_kernelPfS_S_iii_param_2];
	ld.param.u32 	%r2, [_Z12ewsum_kernelPfS_S_iii_param_3];
	ld.param.u32 	%r3, [_Z12ewsum_kernelPfS_S_iii_param_4];
	ld.param.u32 	%r4, [_Z12ewsum_kernelPfS_S_iii_param_5];
	mov.u32 	%r5, %tid.x;
	mov.u32 	%r6, %ctaid.x;
	mov.u32 	%r7, %ntid.x;
	mad.lo.s32 	%r1, %r6, %r7, %r5;
	setp.ge.s32 	%p1, %r1, %r4;
	@%p1 bra 	$L__BB0_2;
	cvta.to.global.u64 	%rd4, %rd1;
	cvta.to.global.u64 	%rd5, %rd2;
	cvta.to.global.u64 	%rd6, %rd3;
	div.s32 	%r8, %r4, %r3;
	div.s32 	%r9, %r1, %r8;
	div.s32 	%r10, %r3, %r2;
	div.s32 	%r11, %r9, %r10;
	mul.wide.s32 	%rd7, %r1, 4;
	add.s64 	%rd8, %rd4, %rd7;
	ld.global.f32 	%f1, [%rd8];
	mul.wide.s32 	%rd9, %r11, 4;
	add.s64 	%rd10, %rd5, %rd9;
	ld.global.f32 	%f2, [%rd10];
	mul.f32 	%f3, %f1, %f2;
	add.s64 	%rd11, %rd6, %rd7;
	st.global.f32 	[%rd11], %f3;
$L__BB0_2:
	ret;

}
	// .globl	_Z16ewsum_sum_kernelPfS_iii
.visible .entry _Z16ewsum_sum_kernelPfS_iii(
	.param .u64 .ptr .align 1 _Z16ewsum_sum_kernelPfS_iii_param_0,
	.param .u64 .ptr .align 1 _Z16ewsum_sum_kernelPfS_iii_param_1,
	.param .u32 _Z16ewsum_sum_kernelPfS_iii_param_2,
	.param .u32 _Z16ewsum_sum_kernelPfS_iii_param_3,
	.param .u32 _Z16ewsum_sum_kernelPfS_iii_param_4
)
{
	.reg .pred 	%p<8>;
	.reg .b32 	%r<47>;
	.reg .b32 	%f<25>;
	.reg .b64 	%rd<17>;

	ld.param.u64 	%rd3, [_Z16ewsum_sum_kernelPfS_iii_param_0];
	ld.param.u64 	%rd2, [_Z16ewsum_sum_kernelPfS_iii_param_1];
	ld.param.u32 	%r20, [_Z16ewsum_sum_kernelPfS_iii_param_2];
	ld.param.u32 	%r19, [_Z16ewsum_sum_kernelPfS_iii_param_3];
	ld.param.u32 	%r21, [_Z16ewsum_sum_kernelPfS_iii_param_4];
	cvta.to.global.u64 	%rd1, %rd3;
	div.s32 	%r1, %r19, %r20;
	div.s32 	%r2, %r21, %r19;
	mul.lo.s32 	%r3, %r2, %r1;
	mov.u32 	%r22, %tid.x;
	mov.u32 	%r23, %ctaid.x;
	mov.u32 	%r24, %ntid.x;
	mad.lo.s32 	%r4, %r23, %r24, %r22;
	setp.ge.s32 	%p1, %r4, %r3;
	@%p1 bra 	$L__BB1_8;
	div.s32 	%r45, %r4, %r2;
	mul.lo.s32 	%r25, %r45, %r2;
	sub.s32 	%r6, %r4, %r25;
	setp.ge.s32 	%p2, %r45, %r19;
	mov.f32 	%f24, 0f00000000;
	@%p2 bra 	$L__BB1_7;
	add.s32 	%r26, %r45, %r1;
	max.s32 	%r27, %r19, %r26;
	setp.lt.s32 	%p3, %r26, %r19;
	selp.u32 	%r28, 1, 0, %p3;
	add.s32 	%r29, %r26, %r28;
	sub.s32 	%r30, %r27, %r29;
	div.u32 	%r31, %r30, %r1;
	add.s32 	%r7, %r31, %r28;
	and.b32  	%r32, %r7, 3;
	setp.eq.s32 	%p4, %r32, 3;
	mov.f32 	%f24, 0f00000000;
	@%p4 bra 	$L__BB1_5;
	mad.lo.s32 	%r43, %r45, %r2, %r6;
	add.s32 	%r33, %r7, 1;
	and.b32  	%r34, %r33, 3;
	neg.s32 	%r42, %r34;
	mov.f32 	%f24, 0f00000000;
$L__BB1_4:
	.pragma "nounroll";
	mul.wide.s32 	%rd4, %r43, 4;
	add.s64 	%rd5, %rd1, %rd4;
	ld.global.f32 	%f12, [%rd5];
	add.f32 	%f24, %f24, %f12;
	add.s32 	%r45, %r45, %r1;
	add.s32 	%r43, %r43, %r3;
	add.s32 	%r42, %r42, 1;
	setp.ne.s32 	%p5, %r42, 0;
	@%p5 bra 	$L__BB1_4;
$L__BB1_5:
	setp.lt.u32 	%p6, %r7, 3;
	@%p6 bra 	$L__BB1_7;
$L__BB1_6:
	mad.lo.s32 	%r35, %r45, %r2, %r6;
	mul.wide.s32 	%rd6, %r35, 4;
	add.s64 	%rd7, %rd1, %rd6;
	ld.global.f32 	%f13, [%rd7];
	add.f32 	%f14, %f24, %f13;
	add.s32 	%r36, %r45, %r1;
	mad.lo.s32 	%r37, %r36, %r2, %r6;
	mul.wide.s32 	%rd8, %r37, 4;
	add.s64 	%rd9, %rd1, %rd8;
	ld.global.f32 	%f15, [%rd9];
	add.f32 	%f16, %f14, %f15;
	add.s32 	%r38, %r36, %r1;
	mad.lo.s32 	%r39, %r38, %r2, %r6;
	mul.wide.s32 	%rd10, %r39, 4;
	add.s64 	%rd11, %rd1, %rd10;
	ld.global.f32 	%f17, [%rd11];
	add.f32 	%f18, %f16, %f17;
	add.s32 	%r40, %r38, %r1;
	mad.lo.s32 	%r41, %r40, %r2, %r6;
	mul.wide.s32 	%rd12, %r41, 4;
	add.s64 	%rd13, %rd1, %rd12;
	ld.global.f32 	%f19, [%rd13];
	add.f32 	%f24, %f18, %f19;
	add.s32 	%r45, %r40, %r1;
	setp.lt.s32 	%p7, %r45, %r19;
	@%p7 bra 	$L__BB1_6;
$L__BB1_7:
	cvta.to.global.u64 	%rd14, %rd2;
	mul.wide.s32 	%rd15, %r4, 4;
	add.s64 	%rd16, %rd14, %rd15;
	st.global.f32 	[%rd16], %f24;
$L__BB1_8:
	ret;

}
	// .globl	_Z17ewsum_back_kernelPfS_S_iiii
.visible .entry _Z17ewsum_back_kernelPfS_S_iiii(
	.param .u64 .ptr .align 1 _Z17ewsum_back_kernelPfS_S_iiii_param_0,
	.param .u64 .ptr .align 1 _Z17ewsum_back_kernelPfS_S_iiii_param_1,
	.param .u64 .ptr .align 1 _Z17ewsum_back_kernelPfS_S_iiii_param_2,
	.param .u32 _Z17ewsum_back_kernelPfS_S_iiii_param_3,
	.param .u32 _Z17ewsum_back_kernelPfS_S_iiii_param_4,
	.param .u32 _Z17ewsum_back_kernelPfS_S_iiii_param_5,
	.param .u32 _Z17ewsum_back_kernelPfS_S_iiii_param_6
)
{
	.reg .pred 	%p<2>;
	.reg .b32 	%r<17>;
	.reg .b32 	%f<4>;
	.reg .b64 	%rd<13>;

	ld.param.u64 	%rd1, [_Z17ewsum_back_kernelPfS_S_iiii_param_0];
	ld.param.u64 	%rd2, [_Z17ewsum_back_kernelPfS_S_iiii_param_1];
	ld.param.u64 	%rd3, [_Z17ewsum_back_kernelPfS_S_iiii_param_2];
	ld.param.u32 	%r2, [_Z17ewsum_back_kernelPfS_S_iiii_param_3];
	ld.param.u32 	%r3, [_Z17ewsum_back_kernelPfS_S_iiii_param_4];
	ld.param.u32 	%r4, [_Z17ewsum_back_kernelPfS_S_iiii_param_5];
	ld.param.u32 	%r5, [_Z17ewsum_back_kernelPfS_S_iiii_param_6];
	mov.u32 	%r6, %tid.x;
	mov.u32 	%r7, %ctaid.x;
	mov.u32 	%r8, %ntid.x;
	mad.lo.s32 	%r1, %r7, %r8, %r6;
	setp.ge.s32 	%p1, %r1, %r5;
	@%p1 bra 	$L__BB2_2;
	cvta.to.global.u64 	%rd4, %rd2;
	cvta.to.global.u64 	%rd5, %rd1;
	cvta.to.global.u64 	%rd6, %rd3;
	div.s32 	%r9, %r5, %r4;
	div.s32 	%r10, %r1, %r9;
	div.s32 	%r11, %r4, %r2;
	div.s32 	%r12, %r10, %r11;
	rem.s32 	%r13, %r10, %r3;
	mul.lo.s32 	%r14, %r10, %r9;
	sub.s32 	%r15, %r1, %r14;
	mul.wide.s32 	%rd7, %r12, 4;
	add.s64 	%rd8, %rd4, %rd7;
	ld.global.f32 	%f1, [%rd8];
	mad.lo.s32 	%r16, %r13, %r9, %r15;
	mul.wide.s32 	%rd9, %r16, 4;
	add.s64 	%rd10, %rd5, %rd9;
	ld.global.f32 	%f2, [%rd10];
	mul.f32 	%f3, %f1, %f2;
	mul.wide.s32 	%rd11, %r1, 4;
	add.s64 	%rd12, %rd6, %rd11;
	st.global.f32 	[%rd12], %f3;
$L__BB2_2:
	ret;

}


// ===== COMPILED SASS (sm_100) =====

	.target	sm_100

	.elftype	@"ET_EXEC"


//--------------------- .note.nv.tkinfo           --------------------------
	.section	.note.nv.tkinfo,"",@"SHT_NOTE"
	.sectionflags	@"SHF_NOTE_NV_TKINFO"
	.tkinfo
        /*0018*/ 	.word	0x00000002
        /*0030*/ 	.string	""
        /*0030*/ 	.string	"ptxas"
        /*0030*/ 	.string	"Cuda compilation tools, release 13.0, V13.0.88"
        /*0030*/ 	.string	"Build cuda_13.0.r13.0/compiler.36424714_0"
        /*0030*/ 	.string	"-arch sm_100 -m 64 "



//--------------------- .note.nv.cuinfo           --------------------------
	.section	.note.nv.cuinfo,"",@"SHT_NOTE"
	.sectionflags	@"SHF_NOTE_NV_CUINFO"
        /*0018*/ 	.short	0x0002
        /*001a*/ 	.short	0x0064
        /*001c*/ 	.short	0x0082
	.zero		2


//--------------------- .nv.info                  --------------------------
	.section	.nv.info,"",@"SHT_CUDA_INFO"
	.align	4


	//----- nvinfo : EIATTR_REGCOUNT
	.align		4
        /*0000*/ 	.byte	0x04, 0x2f
        /*0002*/ 	.short	(.L_1 - .L_0)
	.align		4
.L_0:
        /*0004*/ 	.word	index@(_Z12ewsum_kernelPfS_S_iii)
        /*0008*/ 	.word	0x0000000f


	//----- nvinfo : EIATTR_FRAME_SIZE
	.align		4
.L_1:
        /*000c*/ 	.byte	0x04, 0x11
        /*000e*/ 	.short	(.L_3 - .L_2)
	.align		4
.L_2:
        /*0010*/ 	.word	index@(_Z12ewsum_kernelPfS_S_iii)
        /*0014*/ 	.word	0x00000000


	//----- nvinfo : EIATTR_REGCOUNT
	.align		4
.L_3:
        /*0018*/ 	.byte	0x04, 0x2f
        /*001a*/ 	.short	(.L_5 - .L_4)
	.align		4
.L_4:
        /*001c*/ 	.word	index@(_Z16ewsum_sum_kernelPfS_iii)
        /*0020*/ 	.word	0x00000016


	//----- nvinfo : EIATTR_FRAME_SIZE
	.align		4
.L_5:
        /*0024*/ 	.byte	0x04, 0x11
        /*0026*/ 	.short	(.L_7 - .L_6)
	.align		4
.L_6:
        /*0028*/ 	.word	index@(_Z16ewsum_sum_kernelPfS_iii)
        /*002c*/ 	.word	0x00000000


	//----- nvinfo : EIATTR_REGCOUNT
	.align		4
.L_7:
        /*0030*/ 	.byte	0x04, 0x2f
        /*0032*/ 	.short	(.L_9 - .L_8)
	.align		4
.L_8:
        /*0034*/ 	.word	index@(_Z17ewsum_back_kernelPfS_S_iiii)
        /*0038*/ 	.word	0x00000011


	//----- nvinfo : EIATTR_FRAME_SIZE
	.align		4
.L_9:
        /*003c*/ 	.byte	0x04, 0x11
        /*003e*/ 	.short	(.L_11 - .L_10)
	.align		4
.L_10:
        /*0040*/ 	.word	index@(_Z17ewsum_back_kernelPfS_S_iiii)
        /*0044*/ 	.word	0x00000000


	//----- nvinfo : EIATTR_MIN_STACK_SIZE
	.align		4
.L_11:
        /*0048*/ 	.byte	0x04, 0x12
        /*004a*/ 	.short	(.L_13 - .L_12)
	.align		4
.L_12:
        /*004c*/ 	.word	index@(_Z17ewsum_back_kernelPfS_S_iiii)
        /*0050*/ 	.word	0x00000000


	//----- nvinfo : EIATTR_MIN_STACK_SIZE
	.align		4
.L_13:
        /*0054*/ 	.byte	0x04, 0x12
        /*0056*/ 	.short	(.L_15 - .L_14)
	.align		4
.L_14:
        /*0058*/ 	.word	index@(_Z16ewsum_sum_kernelPfS_iii)
        /*005c*/ 	.word	0x00000000


	//----- nvinfo : EIATTR_MIN_STACK_SIZE
	.align		4
.L_15:
        /*0060*/ 	.byte	0x04, 0x12
        /*0062*/ 	.short	(.L_17 - .L_16)
	.align		4
.L_16:
        /*0064*/ 	.word	index@(_Z12ewsum_kernelPfS_S_iii)
        /*0068*/ 	.word	0x00000000
.L_17:


//--------------------- .nv.compat                --------------------------
	.section	.nv.compat,"",@"SHT_CUDA_COMPAT_INFO"
	.align	4
        /*0000*/ 	.byte	0x02, 0x09, 0x00, 0x00, 0x02, 0x02, 0x01, 0x00, 0x02, 0x05, 0x05, 0x00, 0x03, 0x07, 0x01, 0x01
        /*0010*/ 	.byte	0x02, 0x03, 0x00, 0x00, 0x02, 0x06, 0x01, 0x00, 0x04, 0x0b, 0x08, 0x00, 0x09, 0x00, 0x00, 0x00
        /*0020*/ 	.byte	0x00, 0x00, 0x00, 0x00


//--------------------- .nv.info._Z17ewsum_back_kernelPfS_S_iiii --------------------------
	.section	.nv.info._Z17ewsum_back_kernelPfS_S_iiii,"",@"SHT_CUDA_INFO"
	.sectionflags	@""
	.align	4


	//----- nvinfo : EIATTR_CUDA_API_VERSION
	.align		4
        /*0000*/ 	.byte	0x04, 0x37
        /*0002*/ 	.short	(.L_19 - .L_18)
.L_18:
        /*0004*/ 	.word	0x00000082


	//----- nvinfo : EIATTR_KPARAM_INFO
	.align		4
.L_19:
        /*0008*/ 	.byte	0x04, 0x17
        /*000a*/ 	.short	(.L_21 - .L_20)
.L_20:
        /*000c*/ 	.word	0x00000000
        /*0010*/ 	.short	0x0006
        /*0012*/ 	.short	0x0024
        /*0014*/ 	.byte	0x00, 0xf0, 0x11, 0x00


	//----- nvinfo : EIATTR_KPARAM_INFO
	.align		4
.L_21:
        /*0018*/ 	.byte	0x04, 0x17
        /*001a*/ 	.short	(.L_23 - .L_22)
.L_22:
        /*001c*/ 	.word	0x00000000
        /*0020*/ 	.short	0x0005
        /*0022*/ 	.short	0x0020
        /*0024*/ 	.byte	0x00, 0xf0, 0x11, 0x00


	//----- nvinfo : EIATTR_KPARAM_INFO
	.align		4
.L_23:
        /*0028*/ 	.byte	0x04, 0x17
        /*002a*/ 	.short	(.L_25 - .L_24)
.L_24:
        /*002c*/ 	.word	0x00000000
        /*0030*/ 	.short	0x0004
        /*0032*/ 	.short	0x001c
        /*0034*/ 	.byte	0x00, 0xf0, 0x11, 0x00


	//----- nvinfo : EIATTR_KPARAM_INFO
	.align		4
.L_25:
        /*0038*/ 	.byte	0x04, 0x17
        /*003a*/ 	.short	(.L_27 - .L_26)
.L_26:
        /*003c*/ 	.word	0x00000000
        /*0040*/ 	.short	0x0003
        /*0042*/ 	.short	0x0018
        /*0044*/ 	.byte	0x00, 0xf0, 0x11, 0x00


	//----- nvinfo : EIATTR_KPARAM_INFO
	.align		4
.L_27:
        /*0048*/ 	.byte	0x04, 0x17
        /*004a*/ 	.short	(.L_29 - .L_28)
.L_28:
        /*004c*/ 	.word	0x00000000
        /*0050*/ 	.short	0x0002
        /*0052*/ 	.short	0x0010
        /*0054*/ 	.byte	0x00, 0xf5, 0x21, 0x00


	//----- nvinfo : EIATTR_KPARAM_INFO
	.align		4
.L_29:
        /*0058*/ 	.byte	0x04, 0x17
        /*005a*/ 	.short	(.L_31 - .L_30)
.L_30:
        /*005c*/ 	.word	0x00000000
        /*0060*/ 	.short	0x0001
        /*0062*/ 	.short	0x0008
        /*0064*/ 	.byte	0x00, 0xf5, 0x21, 0x00


	//----- nvinfo : EIATTR_KPARAM_INFO
	.align		4
.L_31:
        /*0068*/ 	.byte	0x04, 0x17
        /*006a*/ 	.short	(.L_33 - .L_32)
.L_32:
        /*006c*/ 	.word	0x00000000
        /*0070*/ 	.short	0x0000
        /*0072*/ 	.short	0x0000
        /*0074*/ 	.byte	0x00, 0xf5, 0x21, 0x00


	//----- nvinfo : EIATTR_SPARSE_MMA_MASK
	.align		4
.L_33:
        /*0078*/ 	.byte	0x03, 0x50
        /*007a*/ 	.short	0x0000


	//----- nvinfo : EIATTR_MAXREG_COUNT
	.align		4
        /*007c*/ 	.byte	0x03, 0x1b
        /*007e*/ 	.short	0x00ff


	//----- nvinfo : EIATTR_MERCURY_ISA_VERSION
	.align		4
        /*0080*/ 	.byte	0x03, 0x5f
        /*0082*/ 	.short	0x0101


	//----- nvinfo : EIATTR_VRC_CTA_INIT_COUNT
	.align		4
        /*0084*/ 	.byte	0x02, 0x4a
	.zero		1
	.zero		1


	//----- nvinfo : EIATTR_EXIT_INSTR_OFFSETS
	.align		4
        /*0088*/ 	.byte	0x04, 0x1c
        /*008a*/ 	.short	(.L_35 - .L_34)


	//   ....[0]....
.L_34:
        /*008c*/ 	.word	0x00000070


	//   ....[1]....
        /*0090*/ 	.word	0x00000910


	//----- nvinfo : EIATTR_CBANK_PARAM_SIZE
	.align		4
.L_35:
        /*0094*/ 	.byte	0x03, 0x19
        /*0096*/ 	.short	0x0028


	//----- nvinfo : EIATTR_PARAM_CBANK
	.align		4
        /*0098*/ 	.byte	0x04, 0x0a
        /*009a*/ 	.short	(.L_37 - .L_36)
	.align		4
.L_36:
        /*009c*/ 	.word	index@(.nv.constant0._Z17ewsum_back_kernelPfS_S_iiii)
        /*00a0*/ 	.short	0x0380
        /*00a2*/ 	.short	0x0028


	//----- nvinfo : EIATTR_SW_WAR
	.align		4
.L_37:
        /*00a4*/ 	.byte	0x04, 0x36
        /*00a6*/ 	.short	(.L_39 - .L_38)
.L_38:
        /*00a8*/ 	.word	0x00000008
.L_39:


//--------------------- .nv.info._Z16ewsum_sum_kernelPfS_iii --------------------------
	.section	.nv.info._Z16ewsum_sum_kernelPfS_iii,"",@"SHT_CUDA_INFO"
	.sectionflags	@""
	.align	4


	//----- nvinfo : EIATTR_CUDA_API_VERSION
	.align		4
        /*0000*/ 	.byte	0x04, 0x37
        /*0002*/ 	.short	(.L_41 - .L_40)
.L_40:
        /*0004*/ 	.word	0x00000082


	//----- nvinfo : EIATTR_KPARAM_INFO
	.align		4
.L_41:
        /*0008*/ 	.byte	0x04, 0x17
        /*000a*/ 	.short	(.L_43 - .L_42)
.L_42:
        /*000c*/ 	.word	0x00000000
        /*0010*/ 	.short	0x0004
        /*0012*/ 	.short	0x0018
        /*0014*/ 	.byte	0x00, 0xf0, 0x11, 0x00


	//----- nvinfo : EIATTR_KPARAM_INFO
	.align		4
.L_43:
        /*0018*/ 	.byte	0x04, 0x17
        /*001a*/ 	.short	(.L_45 - .L_44)
.L_44:
        /*001c*/ 	.word	0x00000000
        /*0020*/ 	.short	0x0003
        /*0022*/ 	.short	0x0014
        /*0024*/ 	.byte	0x00, 0xf0, 0x11, 0x00


	//----- nvinfo : EIATTR_KPARAM_INFO
	.align		4
.L_45:
        /*0028*/ 	.byte	0x04, 0x17
        /*002a*/ 	.short	(.L_47 - .L_46)
.L_46:
        /*002c*/ 	.word	0x00000000
        /*0030*/ 	.short	0x0002
        /*0032*/ 	.short	0x0010
        /*0034*/ 	.byte	0x00, 0xf0, 0x11, 0x00


	//----- nvinfo : EIATTR_KPARAM_INFO
	.align		4
.L_47:
        /*0038*/ 	.byte	0x04, 0x17
        /*003a*/ 	.short	(.L_49 - .L_48)
.L_48:
        /*003c*/ 	.word	0x00000000
        /*0040*/ 	.short	0x0001
        /*0042*/ 	.short	0x0008
        /*0044*/ 	.byte	0x00, 0xf5, 0x21, 0x00


	//----- nvinfo : EIATTR_KPARAM_INFO
	.align		4
.L_49:
        /*0048*/ 	.byte	0x04, 0x17
        /*004a*/ 	.short	(.L_51 - .L_50)
.L_50:
        /*004c*/ 	.word	0x00000000
        /*0050*/ 	.short	0x0000
        /*0052*/ 	.short	0x0000
        /*0054*/ 	.byte	0x00, 0xf5, 0x21, 0x00


	//----- nvinfo : EIATTR_SPARSE_MMA_MASK
	.align		4
.L_51:
        /*0058*/ 	.byte	0x03, 0x50
        /*005a*/ 	.short	0x0000


	//----- nvinfo : EIATTR_MAXREG_COUNT
	.align		4
        /*005c*/ 	.byte	0x03, 0x1b
        /*005e*/ 	.short	0x00ff


	//----- nvinfo : EIATTR_MERCURY_ISA_VERSION
	.align		4
        /*0060*/ 	.byte	0x03, 0x5f
        /*0062*/ 	.short	0x0101


	//----- nvinfo : EIATTR_VRC_CTA_INIT_COUNT
	.align		4
        /*0064*/ 	.byte	0x02, 0x4a
	.zero		1
	.zero		1


	//----- nvinfo : EIATTR_EXIT_INSTR_OFFSETS
	.align		4
        /*0068*/ 	.byte	0x04, 0x1c
        /*006a*/ 	.short	(.L_53 - .L_52)


	//   ....[0]....
.L_52:
        /*006c*/ 	.word	0x00000380


	//   ....[1]....
        /*0070*/ 	.word	0x00000a30


	//----- nvinfo : EIATTR_CRS_STACK_SIZE
	.align		4
.L_53:
        /*0074*/ 	.byte	0x04, 0x1e
        /*0076*/ 	.short	(.L_55 - .L_54)
.L_54:
        /*0078*/ 	.word	0x00000000


	//----- nvinfo : EIATTR_CBANK_PARAM_SIZE
	.align		4
.L_55:
        /*007c*/ 	.byte	0x03, 0x19
        /*007e*/ 	.short	0x001c


	//----- nvinfo : EIATTR_PARAM_CBANK
	.align		4
        /*0080*/ 	.byte	0x04, 0x0a
        /*0082*/ 	.short	(.L_57 - .L_56)
	.align		4
.L_56:
        /*0084*/ 	.word	index@(.nv.constant0._Z16ewsum_sum_kernelPfS_iii)
        /*0088*/ 	.short	0x0380
        /*008a*/ 	.short	0x001c


	//----- nvinfo : EIATTR_SW_WAR
	.align		4
.L_57:
        /*008c*/ 	.byte	0x04, 0x36
        /*008e*/ 	.short	(.L_59 - .L_58)
.L_58:
        /*0090*/ 	.word	0x00000008
.L_59:


//--------------------- .nv.info._Z12ewsum_kernelPfS_S_iii --------------------------
	.section	.nv.info._Z12ewsum_kernelPfS_S_iii,"",@"SHT_CUDA_INFO"
	.sectionflags	@""
	.align	4


	//----- nvinfo : EIATTR_CUDA_API_VERSION
	.align		4
        /*0000*/ 	.byte	0x04, 0x37
        /*0002*/ 	.short	(.L_61 - .L_60)
.L_60:
        /*0004*/ 	.word	0x00000082


	//----- nvinfo : EIATTR_KPARAM_INFO
	.align		4
.L_61:
        /*0008*/ 	.byte	0x04, 0x17
        /*000a*/ 	.short	(.L_63 - .L_62)
.L_62:
        /*000c*/ 	.word	0x00000000
        /*0010*/ 	.short	0x0005
        /*0012*/ 	.short	0x0020
        /*0014*/ 	.byte	0x00, 0xf0, 0x11, 0x00


	//----- nvinfo : EIATTR_KPARAM_INFO
	.align		4
.L_63:
        /*0018*/ 	.byte	0x04, 0x17
        /*001a*/ 	.short	(.L_65 - .L_64)
.L_64:
        /*001c*/ 	.word	0x00000000
        /*0020*/ 	.short	0x0004
        /*0022*/ 	.short	0x001c
        /*0024*/ 	.byte	0x00, 0xf0, 0x11, 0x00


	//----- nvinfo : EIATTR_KPARAM_INFO
	.align		4
.L_65:
        /*0028*/ 	.byte	0x04, 0x17
        /*002a*/ 	.short	(.L_67 - .L_66)
.L_66:
        /*002c*/ 	.word	0x00000000
        /*0030*/ 	.short	0x0003
        /*0032*/ 	.short	0x0018
        /*0034*/ 	.byte	0x00, 0xf0, 0x11, 0x00


	//----- nvinfo : EIATTR_KPARAM_INFO
	.align		4
.L_67:
        /*0038*/ 	.byte	0x04, 0x17
        /*003a*/ 	.short	(.L_69 - .L_68)
.L_68:
        /*003c*/ 	.word	0x00000000
        /*0040*/ 	.short	0x0002
        /*0042*/ 	.short	0x0010
        /*0044*/ 	.byte	0x00, 0xf5, 0x21, 0x00


	//----- nvinfo : EIATTR_KPARAM_INFO
	.align		4
.L_69:
        /*0048*/ 	.byte	0x04, 0x17
        /*004a*/ 	.short	(.L_71 - .L_70)
.L_70:
        /*004c*/ 	.word	0x00000000
        /*0050*/ 	.short	0x0001
        /*0052*/ 	.short	0x0008
        /*0054*/ 	.byte	0x00, 0xf5, 0x21, 0x00


	//----- nvinfo : EIATTR_KPARAM_INFO
	.align		4
.L_71:
        /*0058*/ 	.byte	0x04, 0x17
        /*005a*/ 	.short	(.L_73 - .L_72)
.L_72:
        /*005c*/ 	.word	0x00000000
        /*0060*/ 	.short	0x0000
        /*0062*/ 	.short	0x0000
        /*0064*/ 	.byte	0x00, 0xf5, 0x21, 0x00


	//----- nvinfo : EIATTR_SPARSE_MMA_MASK
	.align		4
.L_73:
        /*0068*/ 	.byte	0x03, 0x50
        /*006a*/ 	.short	0x0000


	//----- nvinfo : EIATTR_MAXREG_COUNT
	.align		4
        /*006c*/ 	.byte	0x03, 0x1b
        /*006e*/ 	.short	0x00ff


	//----- nvinfo : EIATTR_MERCURY_ISA_VERSION
	.align		4
        /*0070*/ 	.byte	0x03, 0x5f
        /*0072*/ 	.short	0x0101


	//----- nvinfo : EIATTR_VRC_CTA_INIT_COUNT
	.align		4
        /*0074*/ 	.byte	0x02, 0x4a
	.zero		1
	.zero		1


	//----- nvinfo : EIATTR_EXIT_INSTR_OFFSETS
	.align		4
        /*0078*/ 	.byte	0x04, 0x1c
        /*007a*/ 	.short	(.L_75 - .L_74)


	//   ....[0]....
.L_74:
        /*007c*/ 	.word	0x00000070


	//   ....[1]....
        /*0080*/ 	.word	0x00000780


	//----- nvinfo : EIATTR_CBANK_PARAM_SIZE
	.align		4
.L_75:
        /*0084*/ 	.byte	0x03, 0x19
        /*0086*/ 	.short	0x0024


	//----- nvinfo : EIATTR_PARAM_CBANK
	.align		4
        /*0088*/ 	.byte	0x04, 0x0a
        /*008a*/ 	.short	(.L_77 - .L_76)
	.align		4
.L_76:
        /*008c*/ 	.word	index@(.nv.constant0._Z12ewsum_kernelPfS_S_iii)
        /*0090*/ 	.short	0x0380
        /*0092*/ 	.short	0x0024


	//----- nvinfo : EIATTR_SW_WAR
	.align		4
.L_77:
        /*0094*/ 	.byte	0x04, 0x36
        /*0096*/ 	.short	(.L_79 - .L_78)
.L_78:
        /*0098*/ 	.word	0x00000008
.L_79:


//--------------------- .nv.callgraph             --------------------------
	.section	.nv.callgraph,"",@"SHT_CUDA_CALLGRAPH"
	.align	4
	.sectionentsize	8
	.align		4
        /*0000*/ 	.word	0x00000000
	.align		4
        /*0004*/ 	.word	0xffffffff
	.align		4
        /*0008*/ 	.word	0x00000000
	.align		4
        /*000c*/ 	.word	0xfffffffe
	.align		4
        /*0010*/ 	.word	0x00000000
	.align		4
        /*0014*/ 	.word	0xfffffffd
	.align		4
        /*0018*/ 	.word	0x00000000
	.align		4
        /*001c*/ 	.word	0xfffffffc


//--------------------- .text._Z17ewsum_back_kernelPfS_S_iiii --------------------------
	.section	.text._Z17ewsum_back_kernelPfS_S_iiii,"ax",@progbits
	.align	128
        .global         _Z17ewsum_back_kernelPfS_S_iiii
        .type           _Z17ewsum_back_kernelPfS_S_iiii,@function
        .size           _Z17ewsum_back_kernelPfS_S_iiii,(.L_x_9 - _Z17ewsum_back_kernelPfS_S_iiii)
        .other          _Z17ewsum_back_kernelPfS_S_iiii,@"STO_CUDA_ENTRY STV_DEFAULT"
_Z17ewsum_back_kernelPfS_S_iiii:
.text._Z17ewsum_back_kernelPfS_S_iiii:
[----:B------:R-:W-:Y:S01]  /*0000*/  LDC R1, c[0x0][0x37c] ;  /* 0x0000df00ff017b82 */ /* 0x000fe20000000800 */
[----:B------:R-:W0:Y:S07]  /*0010*/  S2R R0, SR_TID.X ;  /* 0x0000000000007919 */ /* 0x000e2e0000002100 */
[----:B------:R-:W0:Y:S08]  /*0020*/  S2UR UR4, SR_CTAID.X ;  /* 0x00000000000479c3 */ /* 0x000e300000002500 */
[----:B------:R-:W0:Y:S08]  /*0030*/  LDC R3, c[0x0][0x360] ;  /* 0x0000d800ff037b82 */ /* 0x000e300000000800 */
[----:B------:R-:W1:Y:S01]  /*0040*/  LDC R8, c[0x0][0x3a4] ;  /* 0x0000e900ff087b82 */ /* 0x000e620000000800 */
[----:B0-----:R-:W-:-:S05]  /*0050*/  IMAD R0, R3, UR4, R0 ;  /* 0x0000000403007c24 */ /* 0x001fca000f8e0200 */
[----:B-1----:R-:W-:-:S13]  /*0060*/  ISETP.GE.AND P0, PT, R0, R8, PT ;  /* 0x000000080000720c */ /* 0x002fda0003f06270 */
[----:B------:R-:W-:Y:S05]  /*0070*/  @P0 EXIT ;  /* 0x000000000000094d */ /* 0x000fea0003800000 */
[----:B------:R-:W0:Y:S01]  /*0080*/  LDC R5, c[0x0][0x3a0] ;  /* 0x0000e800ff057b82 */ /* 0x000e220000000800 */
[----:B------:R-:W1:Y:S07]  /*0090*/  LDCU.64 UR4, c[0x0][0x358] ;  /* 0x00006b00ff0477ac */ /* 0x000e6e0008000a00 */
[----:B------:R-:W2:Y:S01]  /*00a0*/  LDC R2, c[0x0][0x398] ;  /* 0x0000e600ff027b82 */ /* 0x000ea20000000800 */
[----:B0-----:R-:W-:-:S04]  /*00b0*/  IABS R9, R5 ;  /* 0x0000000500097213 */ /* 0x001fc80000000000 */
[----:B------:R-:W0:Y:S01]  /*00c0*/  I2F.RP R3, R9 ;  /* 0x0000000900037306 */ /* 0x000e220000209400 */
[----:B--2---:R-:W-:-:S07]  /*00d0*/  IABS R6, R2 ;  /* 0x0000000200067213 */ /* 0x004fce0000000000 */
[----:B0-----:R-:W0:Y:S02]  /*00e0*/  MUFU.RCP R3, R3 ;  /* 0x0000000300037308 */ /* 0x001e240000001000 */
[----:B0-----:R-:W-:-:S06]  /*00f0*/  VIADD R10, R3, 0xffffffe ;  /* 0x0ffffffe030a7836 */ /* 0x001fcc0000000000 */
[----:B------:R0:W2:Y:S02]  /*0100*/  F2I.FTZ.U32.TRUNC.NTZ R11, R10 ;  /* 0x0000000a000b7305 */ /* 0x0000a4000021f000 */
[----:B0-----:R-:W-:Y:S02]  /*0110*/  HFMA2 R10, -RZ, RZ, 0, 0 ;  /* 0x00000000ff0a7431 */ /* 0x001fe400000001ff */
[----:B--2---:R-:W-:-:S04]  /*0120*/  IMAD.MOV R4, RZ, RZ, -R11 ;  /* 0x000000ffff047224 */ /* 0x004fc800078e0a0b */
[----:B------:R-:W-:Y:S01]  /*0130*/  IMAD R7, R4, R9, RZ ;  /* 0x0000000904077224 */ /* 0x000fe200078e02ff */
[----:B------:R-:W-:-:S03]  /*0140*/  IABS R4, R8 ;  /* 0x0000000800047213 */ /* 0x000fc60000000000 */
[----:B------:R-:W-:Y:S02]  /*0150*/  IMAD.HI.U32 R11, R11, R7, R10 ;  /* 0x000000070b0b7227 */ /* 0x000fe400078e000a */
[----:B------:R-:W0:Y:S04]  /*0160*/  I2F.RP R7, R6 ;  /* 0x0000000600077306 */ /* 0x000e280000209400 */
[----:B------:R-:W-:-:S04]  /*0170*/  IMAD.HI.U32 R3, R11, R4, RZ ;  /* 0x000000040b037227 */ /* 0x000fc800078e00ff */
[----:B------:R-:W-:-:S04]  /*0180*/  IMAD.MOV R10, RZ, RZ, -R3 ;  /* 0x000000ffff0a7224 */ /* 0x000fc800078e0a03 */
[C---:B------:R-:W-:Y:S01]  /*0190*/  IMAD R4, R9.reuse, R10, R4 ;  /* 0x0000000a09047224 */ /* 0x040fe200078e0204 */
[----:B0-----:R-:W0:Y:S04]  /*01a0*/  MUFU.RCP R7, R7 ;  /* 0x0000000700077308 */ /* 0x001e280000001000 */
[----:B------:R-:W-:-:S13]  /*01b0*/  ISETP.GT.U32.AND P1, PT, R9, R4, PT ;  /* 0x000000040900720c */ /* 0x000fda0003f24070 */
[----:B------:R-:W-:Y:S01]  /*01c0*/  @!P1 IMAD.IADD R4, R4, 0x1, -R9 ;  /* 0x0000000104049824 */ /* 0x000fe200078e0a09 */
[----:B0-----:R-:W-:Y:S01]  /*01d0*/  IADD3 R10, PT, PT, R7, 0xffffffe, RZ ;  /* 0x0ffffffe070a7810 */ /* 0x001fe20007ffe0ff */
[----:B------:R-:W-:Y:S01]  /*01e0*/  @!P1 VIADD R3, R3, 0x1 ;  /* 0x0000000103039836 */ /* 0x000fe20000000000 */
[----:B------:R-:W-:Y:S02]  /*01f0*/  ISETP.NE.AND P1, PT, R5, RZ, PT ;  /* 0x000000ff0500720c */ /* 0x000fe40003f25270 */
[----:B------:R0:W2:Y:S01]  /*0200*/  F2I.FTZ.U32.TRUNC.NTZ R11, R10 ;  /* 0x0000000a000b7305 */ /* 0x0000a2000021f000 */
[----:B------:R-:W-:Y:S02]  /*0210*/  ISETP.GE.U32.AND P0, PT, R4, R9, PT ;  /* 0x000000090400720c */ /* 0x000fe40003f06070 */
[----:B------:R-:W-:-:S04]  /*0220*/  LOP3.LUT R4, R8, R5, RZ, 0x3c, !PT ;  /* 0x0000000508047212 */ /* 0x000fc800078e3cff */
[----:B------:R-:W-:Y:S01]  /*0230*/  ISETP.GE.AND P2, PT, R4, RZ, PT ;  /* 0x000000ff0400720c */ /* 0x000fe20003f46270 */
[----:B0-----:R-:W-:-:S06]  /*0240*/  IMAD.MOV.U32 R10, RZ, RZ, RZ ;  /* 0x000000ffff0a7224 */ /* 0x001fcc00078e00ff */
[----:B------:R-:W-:Y:S01]  /*0250*/  @P0 VIADD R3, R3, 0x1 ;  /* 0x0000000103030836 */ /* 0x000fe20000000000 */
[----:B--2---:R-:W-:-:S05]  /*0260*/  IADD3 R7, PT, PT, RZ, -R11, RZ ;  /* 0x8000000bff077210 */ /* 0x004fca0007ffe0ff */
[----:B------:R-:W-:Y:S01]  /*0270*/  @!P2 IMAD.MOV R3, RZ, RZ, -R3 ;  /* 0x000000ffff03a224 */ /* 0x000fe200078e0a03 */
[----:B------:R-:W-:Y:S01]  /*0280*/  @!P1 LOP3.LUT R3, RZ, R5, RZ, 0x33, !PT ;  /* 0x00000005ff039212 */ /* 0x000fe200078e33ff */
[----:B------:R-:W-:Y:S01]  /*0290*/  IMAD R7, R7, R6, RZ ;  /* 0x0000000607077224 */ /* 0x000fe200078e02ff */
[----:B------:R-:W-:Y:S02]  /*02a0*/  LOP3.LUT R5, R5, R2, RZ, 0x3c, !PT ;  /* 0x0000000205057212 */ /* 0x000fe400078e3cff */
[----:B------:R-:W-:Y:S01]  /*02b0*/  IABS R4, R3 ;  /* 0x0000000300047213 */ /* 0x000fe20000000000 */
[----:B------:R-:W-:Y:S01]  /*02c0*/  IMAD.HI.U32 R10, R11, R7, R10 ;  /* 0x000000070b0a7227 */ /* 0x000fe200078e000a */
[----:B------:R-:W-:Y:S02]  /*02d0*/  ISETP.GE.AND P2, PT, R5, RZ, PT ;  /* 0x000000ff0500720c */ /* 0x000fe40003f46270 */
[----:B------:R-:W-:-:S03]  /*02e0*/  MOV R7, R4 ;  /* 0x0000000400077202 */ /* 0x000fc60000000f00 */
[----:B------:R-:W-:Y:S02]  /*02f0*/  IMAD.HI.U32 R11, R10, R9, RZ ;  /* 0x000000090a0b7227 */ /* 0x000fe400078e00ff */
[----:B------:R-:W0:Y:S02]  /*0300*/  I2F.RP R10, R7 ;  /* 0x00000007000a7306 */ /* 0x000e240000209400 */
[----:B------:R-:W-:-:S04]  /*0310*/  IMAD.MOV R4, RZ, RZ, -R11 ;  /* 0x000000ffff047224 */ /* 0x000fc800078e0a0b */
[C---:B------:R-:W-:Y:S02]  /*0320*/  IMAD R9, R6.reuse, R4, R9 ;  /* 0x0000000406097224 */ /* 0x040fe400078e0209 */
[----:B------:R-:W2:Y:S03]  /*0330*/  LDC R4, c[0x0][0x39c] ;  /* 0x0000e700ff047b82 */ /* 0x000ea60000000800 */
[----:B------:R-:W-:Y:S01]  /*0340*/  ISETP.GT.U32.AND P1, PT, R6, R9, PT ;  /* 0x000000090600720c */ /* 0x000fe20003f24070 */
[----:B0-----:R-:W0:-:S12]  /*0350*/  MUFU.RCP R10, R10 ;  /* 0x0000000a000a7308 */ /* 0x001e180000001000 */
[----:B------:R-:W-:Y:S02]  /*0360*/  @!P1 IMAD.IADD R9, R9, 0x1, -R6 ;  /* 0x0000000109099824 */ /* 0x000fe400078e0a06 */
[----:B------:R-:W-:Y:S01]  /*0370*/  @!P1 VIADD R11, R11, 0x1 ;  /* 0x000000010b0b9836 */ /* 0x000fe20000000000 */
[----:B------:R-:W-:Y:S02]  /*0380*/  ISETP.NE.AND P1, PT, R2, RZ, PT ;  /* 0x000000ff0200720c */ /* 0x000fe40003f25270 */
[----:B------:R-:W-:Y:S02]  /*0390*/  ISETP.GE.U32.AND P0, PT, R9, R6, PT ;  /* 0x000000060900720c */ /* 0x000fe40003f06070 */
[----:B0-----:R-:W-:Y:S02]  /*03a0*/  IADD3 R8, PT, PT, R10, 0xffffffe, RZ ;  /* 0x0ffffffe0a087810 */ /* 0x001fe40007ffe0ff */
[----:B--2---:R-:W-:Y:S02]  /*03b0*/  IABS R5, R4 ;  /* 0x0000000400057213 */ /* 0x004fe40000000000 */
[----:B------:R0:W2:Y:S01]  /*03c0*/  F2I.FTZ.U32.TRUNC.NTZ R9, R8 ;  /* 0x0000000800097305 */ /* 0x0000a2000021f000 */
[----:B------:R-:W-:-:S06]  /*03d0*/  ISETP.NE.AND P4, PT, R4, RZ, PT ;  /* 0x000000ff0400720c */ /* 0x000fcc0003f85270 */
[----:B------:R-:W-:Y:S01]  /*03e0*/  @P0 VIADD R11, R11, 0x1 ;  /* 0x000000010b0b0836 */ /* 0x000fe20000000000 */
[----:B------:R-:W3:Y:S01]  /*03f0*/  I2F.RP R13, R5 ;  /* 0x00000005000d7306 */ /* 0x000ee20000209400 */
[----:B0-----:R-:W-:-:S03]  /*0400*/  HFMA2 R8, -RZ, RZ, 0, 0 ;  /* 0x00000000ff087431 */ /* 0x001fc600000001ff */
[----:B------:R-:W-:Y:S01]  /*0410*/  MOV R6, R11 ;  /* 0x0000000b00067202 */ /* 0x000fe20000000f00 */
[----:B--2---:R-:W-:-:S04]  /*0420*/  IMAD.MOV R10, RZ, RZ, -R9 ;  /* 0x000000ffff0a7224 */ /* 0x004fc800078e0a09 */
[----:B------:R-:W-:Y:S01]  /*0430*/  @!P2 IMAD.MOV R6, RZ, RZ, -R6 ;  /* 0x000000ffff06a224 */ /* 0x000fe200078e0a06 */
[----:B------:R-:W-:Y:S01]  /*0440*/  @!P1 LOP3.LUT R6, RZ, R2, RZ, 0x33, !PT ;  /* 0x00000002ff069212 */ /* 0x000fe200078e33ff */
[----:B------:R-:W-:Y:S01]  /*0450*/  IMAD R11, R10, R7, RZ ;  /* 0x000000070a0b7224 */ /* 0x000fe200078e02ff */
[----:B------:R-:W-:Y:S02]  /*0460*/  IABS R2, R0 ;  /* 0x0000000000027213 */ /* 0x000fe40000000000 */
[----:B------:R-:W-:Y:S01]  /*0470*/  IABS R12, R6 ;  /* 0x00000006000c7213 */ /* 0x000fe20000000000 */
[----:B------:R-:W-:Y:S01]  /*0480*/  IMAD.HI.U32 R8, R9, R11, R8 ;  /* 0x0000000b09087227 */ /* 0x000fe200078e0008 */
[----:B------:R-:W-:Y:S01]  /*0490*/  IABS R10, R3 ;  /* 0x00000003000a7213 */ /* 0x000fe20000000000 */
[----:B---3--:R-:W0:Y:S02]  /*04a0*/  MUFU.RCP R13, R13 ;  /* 0x0000000d000d7308 */ /* 0x008e240000001000 */
[----:B------:R-:W-:Y:S01]  /*04b0*/  IMAD.MOV.U32 R9, RZ, RZ, R2 ;  /* 0x000000ffff097224 */ /* 0x000fe200078e0002 */
[----:B------:R-:W-:Y:S01]  /*04c0*/  MOV R2, R12 ;  /* 0x0000000c00027202 */ /* 0x000fe20000000f00 */
[----:B------:R-:W-:-:S02]  /*04d0*/  IMAD.MOV R10, RZ, RZ, -R10 ;  /* 0x000000ffff0a7224 */ /* 0x000fc400078e0a0a */
[----:B------:R-:W-:Y:S02]  /*04e0*/  IMAD.HI.U32 R8, R8, R9, RZ ;  /* 0x0000000908087227 */ /* 0x000fe400078e00ff */
[----:B------:R-:W2:Y:S02]  /*04f0*/  I2F.RP R12, R2 ;  /* 0x00000002000c7306 */ /* 0x000ea40000209400 */
[----:B------:R-:W-:-:S05]  /*0500*/  IMAD R10, R8, R10, R9 ;  /* 0x0000000a080a7224 */ /* 0x000fca00078e0209 */
[----:B------:R-:W-:Y:S01]  /*0510*/  ISETP.GT.U32.AND P1, PT, R7, R10, PT ;  /* 0x0000000a0700720c */ /* 0x000fe20003f24070 */
[----:B0-----:R-:W-:Y:S01]  /*0520*/  VIADD R11, R13, 0xffffffe ;  /* 0x0ffffffe0d0b7836 */ /* 0x001fe20000000000 */
[----:B--2---:R-:W0:Y:S11]  /*0530*/  MUFU.RCP R12, R12 ;  /* 0x0000000c000c7308 */ /* 0x004e360000001000 */
[----:B------:R-:W-:-:S02]  /*0540*/  @!P1 IMAD.IADD R10, R10, 0x1, -R7 ;  /* 0x000000010a0a9824 */ /* 0x000fc400078e0a07 */
[----:B------:R-:W-:Y:S01]  /*0550*/  @!P1 VIADD R8, R8, 0x1 ;  /* 0x0000000108089836 */ /* 0x000fe20000000000 */
[----:B------:R-:W2:Y:S01]  /*0560*/  F2I.FTZ.U32.TRUNC.NTZ R11, R11 ;  /* 0x0000000b000b7305 */ /* 0x000ea2000021f000 */
[----:B------:R-:W-:Y:S02]  /*0570*/  ISETP.NE.AND P1, PT, R3, RZ, PT ;  /* 0x000000ff0300720c */ /* 0x000fe40003f25270 */
[----:B------:R-:W-:Y:S01]  /*0580*/  ISETP.GE.U32.AND P0, PT, R10, R7, PT ;  /* 0x000000070a00720c */ /* 0x000fe20003f06070 */
[----:B------:R-:W-:Y:S01]  /*0590*/  IMAD.MOV.U32 R10, RZ, RZ, RZ ;  /* 0x000000ffff0a7224 */ /* 0x000fe200078e00ff */
[----:B------:R-:W-:Y:S02]  /*05a0*/  LOP3.LUT R7, R0, R3, RZ, 0x3c, !PT ;  /* 0x0000000300077212 */ /* 0x000fe400078e3cff */
[----:B0-----:R-:W-:Y:S02]  /*05b0*/  IADD3 R9, PT, PT, R12, 0xffffffe, RZ ;  /* 0x0ffffffe0c097810 */ /* 0x001fe40007ffe0ff */
[----:B------:R-:W-:-:S04]  /*05c0*/  ISETP.GE.AND P2, PT, R7, RZ, PT ;  /* 0x000000ff0700720c */ /* 0x000fc80003f46270 */
[----:B------:R-:W0:Y:S03]  /*05d0*/  F2I.FTZ.U32.TRUNC.NTZ R9, R9 ;  /* 0x0000000900097305 */ /* 0x000e26000021f000 */
[----:B------:R-:W-:-:S05]  /*05e0*/  @P0 VIADD R8, R8, 0x1 ;  /* 0x0000000108080836 */ /* 0x000fca0000000000 */
[----:B------:R-:W-:Y:S01]  /*05f0*/  MOV R7, R8 ;  /* 0x0000000800077202 */ /* 0x000fe20000000f00 */
[----:B--2---:R-:W-:-:S04]  /*0600*/  IMAD.MOV R8, RZ, RZ, -R11 ;  /* 0x000000ffff087224 */ /* 0x004fc800078e0a0b */
[----:B------:R-:W-:Y:S01]  /*0610*/  @!P2 IMAD.MOV R7, RZ, RZ, -R7 ;  /* 0x000000ffff07a224 */ /* 0x000fe200078e0a07 */
[----:B------:R-:W-:Y:S01]  /*0620*/  @!P1 LOP3.LUT R7, RZ, R3, RZ, 0x33, !PT ;  /* 0x00000003ff079212 */ /* 0x000fe200078e33ff */
[----:B------:R-:W-:Y:S01]  /*0630*/  IMAD R13, R8, R5, RZ ;  /* 0x00000005080d7224 */ /* 0x000fe200078e02ff */
[----:B0-----:R-:W-:Y:S02]  /*0640*/  IADD3 R8, PT, PT, RZ, -R9, RZ ;  /* 0x80000009ff087210 */ /* 0x001fe40007ffe0ff */
[----:B------:R-:W-:Y:S01]  /*0650*/  IABS R12, R7 ;  /* 0x00000007000c7213 */ /* 0x000fe20000000000 */
[----:B------:R-:W-:Y:S01]  /*0660*/  IMAD.HI.U32 R10, R11, R13, R10 ;  /* 0x0000000d0b0a7227 */ /* 0x000fe200078e000a */
[----:B------:R-:W-:-:S03]  /*0670*/  MOV R11, R8 ;  /* 0x00000008000b7202 */ /* 0x000fc60000000f00 */
[----:B------:R-:W-:Y:S01]  /*0680*/  HFMA2 R8, -RZ, RZ, 0, 0 ;  /* 0x00000000ff087431 */ /* 0x000fe200000001ff */
[----:B------:R-:W-:Y:S01]  /*0690*/  ISETP.GE.AND P3, PT, R7, RZ, PT ;  /* 0x000000ff0700720c */ /* 0x000fe20003f66270 */
[----:B------:R-:W-:Y:S01]  /*06a0*/  IMAD.MOV.U32 R13, RZ, RZ, R12 ;  /* 0x000000ffff0d7224 */ /* 0x000fe200078e000c */
[----:B------:R-:W-:Y:S01]  /*06b0*/  IABS R12, R6 ;  /* 0x00000006000c7213 */ /* 0x000fe20000000000 */
[----:B------:R-:W-:Y:S02]  /*06c0*/  IMAD R11, R11, R2, RZ ;  /* 0x000000020b0b7224 */ /* 0x000fe400078e02ff */
[----:B------:R-:W-:-:S04]  /*06d0*/  IMAD.HI.U32 R10, R10, R13, RZ ;  /* 0x0000000d0a0a7227 */ /* 0x000fc800078e00ff */
[----:B------:R-:W-:Y:S01]  /*06e0*/  IMAD.HI.U32 R8, R9, R11, R8 ;  /* 0x0000000b09087227 */ /* 0x000fe200078e0008 */
[----:B------:R-:W-:-:S03]  /*06f0*/  IADD3 R10, PT, PT, -R10, RZ, RZ ;  /* 0x000000ff0a0a7210 */ /* 0x000fc60007ffe1ff */
[----:B------:R-:W-:Y:S02]  /*0700*/  IMAD.MOV R9, RZ, RZ, -R12 ;  /* 0x000000ffff097224 */ /* 0x000fe400078e0a0c */
[----:B------:R-:W-:Y:S01]  /*0710*/  IMAD.HI.U32 R12, R8, R13, RZ ;  /* 0x0000000d080c7227 */ /* 0x000fe200078e00ff */
[----:B------:R-:W-:-:S03]  /*0720*/  LOP3.LUT R8, R7, R6, RZ, 0x3c, !PT ;  /* 0x0000000607087212 */ /* 0x000fc600078e3cff */
[C-C-:B------:R-:W-:Y:S01]  /*0730*/  IMAD R14, R5.reuse, R10, R13.reuse ;  /* 0x0000000a050e7224 */ /* 0x140fe200078e020d */
[----:B------:R-:W-:Y:S01]  /*0740*/  ISETP.GE.AND P2, PT, R8, RZ, PT ;  /* 0x000000ff0800720c */ /* 0x000fe20003f46270 */
[----:B------:R-:W-:Y:S01]  /*0750*/  IMAD R9, R12, R9, R13 ;  /* 0x000000090c097224 */ /* 0x000fe200078e020d */
[----:B------:R-:W0:Y:S02]  /*0760*/  LDC.64 R10, c[0x0][0x388] ;  /* 0x0000e200ff0a7b82 */ /* 0x000e240000000a00 */
[----:B------:R-:W-:Y:S02]  /*0770*/  ISETP.GT.U32.AND P1, PT, R5, R14, PT ;  /* 0x0000000e0500720c */ /* 0x000fe40003f24070 */
[----:B------:R-:W-:-:S11]  /*0780*/  ISETP.GT.U32.AND P0, PT, R2, R9, PT ;  /* 0x000000090200720c */ /* 0x000fd60003f04070 */
[----:B------:R-:W-:Y:S02]  /*0790*/  @!P1 IMAD.IADD R14, R14, 0x1, -R5 ;  /* 0x000000010e0e9824 */ /* 0x000fe400078e0a05 */
[----:B------:R-:W-:Y:S01]  /*07a0*/  @!P0 IADD3 R9, PT, PT, R9, -R2, RZ ;  /* 0x8000000209098210 */ /* 0x000fe20007ffe0ff */
[----:B------:R-:W-:Y:S01]  /*07b0*/  @!P0 VIADD R12, R12, 0x1 ;  /* 0x000000010c0c8836 */ /* 0x000fe20000000000 */
[----:B------:R-:W-:Y:S02]  /*07c0*/  ISETP.NE.AND P0, PT, R6, RZ, PT ;  /* 0x000000ff0600720c */ /* 0x000fe40003f05270 */
[----:B------:R-:W-:Y:S02]  /*07d0*/  ISETP.GT.U32.AND P5, PT, R5, R14, PT ;  /* 0x0000000e0500720c */ /* 0x000fe40003fa4070 */
[----:B------:R-:W-:Y:S02]  /*07e0*/  ISETP.GE.U32.AND P1, PT, R9, R2, PT ;  /* 0x000000020900720c */ /* 0x000fe40003f26070 */
[----:B------:R-:W2:Y:S01]  /*07f0*/  LDC.64 R8, c[0x0][0x380] ;  /* 0x0000e000ff087b82 */ /* 0x000ea20000000a00 */
[----:B------:R-:W-:-:S05]  /*0800*/  IADD3 R2, PT, PT, -R7, RZ, RZ ;  /* 0x000000ff07027210 */ /* 0x000fca0007ffe1ff */
[----:B------:R-:W-:-:S03]  /*0810*/  IMAD R2, R3, R2, R0 ;  /* 0x0000000203027224 */ /* 0x000fc600078e0200 */
[----:B------:R-:W-:Y:S02]  /*0820*/  @!P5 IADD3 R14, PT, PT, R14, -R5, RZ ;  /* 0x800000050e0ed210 */ /* 0x000fe40007ffe0ff */
[----:B------:R-:W-:-:S03]  /*0830*/  @P1 VIADD R12, R12, 0x1 ;  /* 0x000000010c0c1836 */ /* 0x000fc60000000000 */
[----:B------:R-:W-:Y:S01]  /*0840*/  @!P3 IMAD.MOV R14, RZ, RZ, -R14 ;  /* 0x000000ffff0eb224 */ /* 0x000fe200078e0a0e */
[----:B------:R-:W-:Y:S02]  /*0850*/  @!P4 LOP3.LUT R14, RZ, R4, RZ, 0x33, !PT ;  /* 0x00000004ff0ec212 */ /* 0x000fe400078e33ff */
[----:B------:R-:W-:Y:S02]  /*0860*/  @!P2 IADD3 R12, PT, PT, -R12, RZ, RZ ;  /* 0x000000ff0c0ca210 */ /* 0x000fe40007ffe1ff */
[----:B------:R-:W-:Y:S01]  /*0870*/  @!P0 LOP3.LUT R12, RZ, R6, RZ, 0x33, !PT ;  /* 0x00000006ff0c8212 */ /* 0x000fe200078e33ff */
[----:B------:R-:W-:-:S04]  /*0880*/  IMAD R3, R3, R14, R2 ;  /* 0x0000000e03037224 */ /* 0x000fc800078e0202 */
[----:B0-----:R-:W-:-:S04]  /*0890*/  IMAD.WIDE R10, R12, 0x4, R10 ;  /* 0x000000040c0a7825 */ /* 0x001fc800078e020a */
[----:B--2---:R-:W-:Y:S02]  /*08a0*/  IMAD.WIDE R8, R3, 0x4, R8 ;  /* 0x0000000403087825 */ /* 0x004fe400078e0208 */
[----:B-1----:R-:W2:Y:S01]  /*08b0*/  LDG.E R10, desc[UR4][R10.64] ;  /* 0x000000040a0a7981 */ /* 0x002ea2000c1e1900 */
[----:B------:R-:W0:Y:S03]  /*08c0*/  LDC.64 R2, c[0x0][0x390] ;  /* 0x0000e400ff027b82 */ /* 0x000e260000000a00 */
[----:B------:R-:W2:Y:S01]  /*08d0*/  LDG.E R9, desc[UR4][R8.64] ;  /* 0x0000000408097981 */ /* 0x000ea2000c1e1900 */
[----:B0-----:R-:W-:-:S04]  /*08e0*/  IMAD.WIDE R2, R0, 0x4, R2 ;  /* 0x0000000400027825 */ /* 0x001fc800078e0202 */
[----:B--2---:R-:W-:-:S05]  /*08f0*/  FMUL R5, R10, R9 ;  /* 0x000000090a057220 */ /* 0x004fca0000400000 */
[----:B------:R-:W-:Y:S01]  /*0900*/  STG.E desc[UR4][R2.64], R5 ;  /* 0x0000000502007986 */ /* 0x000fe2000c101904 */
[----:B------:R-:W-:Y:S05]  /*0910*/  EXIT ;  /* 0x000000000000794d */ /* 0x000fea0003800000 */
.L_x_0:
[----:B------:R-:W-:-:S00]  /*0920*/  BRA `(.L_x_0) ;  /* 0xfffffffc00fc7947 */ /* 0x000fc0000383ffff */
[----:B------:R-:W-:-:S00]  /*0930*/  NOP ;  /* 0x0000000000007918 */ /* 0x000fc00000000000 */
        /* <DEDUP_REMOVED lines=12> */
.L_x_9:


//--------------------- .text._Z16ewsum_sum_kernelPfS_iii --------------------------
	.section	.text._Z16ewsum_sum_kernelPfS_iii,"ax",@progbits
	.align	128
        .global         _Z16ewsum_sum_kernelPfS_iii
        .type           _Z16ewsum_sum_kernelPfS_iii,@function
        .size           _Z16ewsum_sum_kernelPfS_iii,(.L_x_10 - _Z16ewsum_sum_kernelPfS_iii)
        .other          _Z16ewsum_sum_kernelPfS_iii,@"STO_CUDA_ENTRY STV_DEFAULT"
_Z16ewsum_sum_kernelPfS_iii:
.text._Z16ewsum_sum_kernelPfS_iii:
[----:B------:R-:W-:Y:S08]  /*0000*/  LDC R1, c[0x0][0x37c] ;  /* 0x0000df00ff017b82 */ /* 0x000ff00000000800 */
[----:B------:R-:W0:Y:S08]  /*0010*/  LDC.64 R2, c[0x0][0x390] ;  /* 0x0000e400ff027b82 */ /* 0x000e300000000a00 */
[----:B------:R-:W1:Y:S08]  /*0020*/  LDC R12, c[0x0][0x398] ;  /* 0x0000e600ff0c7b82 */ /* 0x000e700000000800 */
[----:B------:R-:W2:Y:S01]  /*0030*/  S2UR UR4, SR_CTAID.X ;  /* 0x00000000000479c3 */ /* 0x000ea20000002500 */
[----:B0-----:R-:W-:-:S02]  /*0040*/  IABS R0, R2 ;  /* 0x0000000200007213 */ /* 0x001fc40000000000 */
[----:B------:R-:W-:Y:S02]  /*0050*/  IABS R5, R3 ;  /* 0x0000000300057213 */ /* 0x000fe40000000000 */
[----:B------:R-:W0:Y:S08]  /*0060*/  I2F.RP R4, R0 ;  /* 0x0000000000047306 */ /* 0x000e300000209400 */
[----:B------:R-:W3:Y:S08]  /*0070*/  I2F.RP R10, R5 ;  /* 0x00000005000a7306 */ /* 0x000ef00000209400 */
[----:B0-----:R-:W0:Y:S08]  /*0080*/  MUFU.RCP R4, R4 ;  /* 0x0000000400047308 */ /* 0x001e300000001000 */
[----:B---3--:R-:W3:Y:S01]  /*0090*/  MUFU.RCP R10, R10 ;  /* 0x0000000a000a7308 */ /* 0x008ee20000001000 */
[----:B0-----:R-:W-:Y:S01]  /*00a0*/  VIADD R6, R4, 0xffffffe ;  /* 0x0ffffffe04067836 */ /* 0x001fe20000000000 */
[----:B-1----:R-:W-:-:S06]  /*00b0*/  IABS R4, R12 ;  /* 0x0000000c00047213 */ /* 0x002fcc0000000000 */
[----:B------:R0:W1:Y:S01]  /*00c0*/  F2I.FTZ.U32.TRUNC.NTZ R7, R6 ;  /* 0x0000000600077305 */ /* 0x000062000021f000 */
[----:B---3--:R-:W-:-:S07]  /*00d0*/  VIADD R8, R10, 0xffffffe ;  /* 0x0ffffffe0a087836 */ /* 0x008fce0000000000 */
[----:B------:R3:W4:Y:S01]  /*00e0*/  F2I.FTZ.U32.TRUNC.NTZ R9, R8 ;  /* 0x0000000800097305 */ /* 0x000722000021f000 */
[----:B0-----:R-:W-:Y:S01]  /*00f0*/  IMAD.MOV.U32 R6, RZ, RZ, RZ ;  /* 0x000000ffff067224 */ /* 0x001fe200078e00ff */
[----:B-1----:R-:W-:Y:S01]  /*0100*/  IADD3 R11, PT, PT, RZ, -R7, RZ ;  /* 0x80000007ff0b7210 */ /* 0x002fe20007ffe0ff */
[----:B---3--:R-:W-:-:S04]  /*0110*/  HFMA2 R8, -RZ, RZ, 0, 0 ;  /* 0x00000000ff087431 */ /* 0x008fc800000001ff */
[----:B------:R-:W-:Y:S02]  /*0120*/  IMAD R11, R11, R0, RZ ;  /* 0x000000000b0b7224 */ /* 0x000fe400078e02ff */
[----:B----4-:R-:W-:Y:S02]  /*0130*/  IMAD.MOV R14, RZ, RZ, -R9 ;  /* 0x000000ffff0e7224 */ /* 0x010fe400078e0a09 */
[----:B------:R-:W-:-:S04]  /*0140*/  IMAD.HI.U32 R6, R7, R11, R6 ;  /* 0x0000000b07067227 */ /* 0x000fc800078e0006 */
[-C--:B------:R-:W-:Y:S02]  /*0150*/  IMAD R13, R14, R5.reuse, RZ ;  /* 0x000000050e0d7224 */ /* 0x080fe400078e02ff */
[----:B------:R-:W-:-:S04]  /*0160*/  IMAD.HI.U32 R6, R6, R5, RZ ;  /* 0x0000000506067227 */ /* 0x000fc800078e00ff */
[----:B------:R-:W-:-:S04]  /*0170*/  IMAD.HI.U32 R8, R9, R13, R8 ;  /* 0x0000000d09087227 */ /* 0x000fc800078e0008 */
[----:B------:R-:W-:Y:S02]  /*0180*/  IMAD.MOV R7, RZ, RZ, -R6 ;  /* 0x000000ffff077224 */ /* 0x000fe400078e0a06 */
[----:B------:R-:W-:-:S04]  /*0190*/  IMAD.HI.U32 R8, R8, R4, RZ ;  /* 0x0000000408087227 */ /* 0x000fc800078e00ff */
[----:B------:R-:W-:Y:S01]  /*01a0*/  IMAD R7, R0, R7, R5 ;  /* 0x0000000700077224 */ /* 0x000fe200078e0205 */
[----:B------:R-:W-:-:S04]  /*01b0*/  IADD3 R9, PT, PT, -R8, RZ, RZ ;  /* 0x000000ff08097210 */ /* 0x000fc80007ffe1ff */
[----:B------:R-:W-:Y:S01]  /*01c0*/  ISETP.GT.U32.AND P4, PT, R0, R7, PT ;  /* 0x000000070000720c */ /* 0x000fe20003f84070 */
[C---:B------:R-:W-:Y:S02]  /*01d0*/  IMAD R4, R5.reuse, R9, R4 ;  /* 0x0000000905047224 */ /* 0x040fe400078e0204 */
[----:B------:R-:W2:Y:S03]  /*01e0*/  S2R R9, SR_TID.X ;  /* 0x0000000000097919 */ /* 0x000ea60000002100 */
[----:B------:R-:W-:-:S07]  /*01f0*/  ISETP.GT.U32.AND P5, PT, R5, R4, PT ;  /* 0x000000040500720c */ /* 0x000fce0003fa4070 */
[----:B------:R-:W-:Y:S02]  /*0200*/  @!P4 IMAD.IADD R7, R7, 0x1, -R0 ;  /* 0x000000010707c824 */ /* 0x000fe400078e0a00 */
[----:B------:R-:W-:Y:S01]  /*0210*/  @!P4 VIADD R6, R6, 0x1 ;  /* 0x000000010606c836 */ /* 0x000fe20000000000 */
[----:B------:R-:W-:Y:S02]  /*0220*/  ISETP.NE.AND P4, PT, R2, RZ, PT ;  /* 0x000000ff0200720c */ /* 0x000fe40003f85270 */
[----:B------:R-:W-:Y:S02]  /*0230*/  ISETP.GE.U32.AND P0, PT, R7, R0, PT ;  /* 0x000000000700720c */ /* 0x000fe40003f06070 */
[----:B------:R-:W-:Y:S02]  /*0240*/  @!P5 IADD3 R4, PT, PT, R4, -R5, RZ ;  /* 0x800000050404d210 */ /* 0x000fe40007ffe0ff */
[----:B------:R-:W-:Y:S02]  /*0250*/  LOP3.LUT R0, R12, R3, RZ, 0x3c, !PT ;  /* 0x000000030c007212 */ /* 0x000fe400078e3cff */
[----:B------:R-:W-:-:S02]  /*0260*/  ISETP.GE.U32.AND P1, PT, R4, R5, PT ;  /* 0x000000050400720c */ /* 0x000fc40003f26070 */
[----:B------:R-:W2:Y:S01]  /*0270*/  LDC R4, c[0x0][0x360] ;  /* 0x0000d800ff047b82 */ /* 0x000ea20000000800 */
[----:B------:R-:W-:Y:S02]  /*0280*/  LOP3.LUT R5, R3, R2, RZ, 0x3c, !PT ;  /* 0x0000000203057212 */ /* 0x000fe400078e3cff */
[----:B------:R-:W-:Y:S02]  /*0290*/  ISETP.GE.AND P3, PT, R0, RZ, PT ;  /* 0x000000ff0000720c */ /* 0x000fe40003f66270 */
[----:B------:R-:W-:Y:S01]  /*02a0*/  ISETP.GE.AND P2, PT, R5, RZ, PT ;  /* 0x000000ff0500720c */ /* 0x000fe20003f46270 */
[----:B------:R-:W-:Y:S01]  /*02b0*/  @P0 VIADD R6, R6, 0x1 ;  /* 0x0000000106060836 */ /* 0x000fe20000000000 */
[----:B------:R-:W-:Y:S02]  /*02c0*/  @!P5 IADD3 R8, PT, PT, R8, 0x1, RZ ;  /* 0x000000010808d810 */ /* 0x000fe40007ffe0ff */
[----:B------:R-:W-:Y:S01]  /*02d0*/  ISETP.NE.AND P5, PT, R3, RZ, PT ;  /* 0x000000ff0300720c */ /* 0x000fe20003fa5270 */
[----:B------:R-:W-:Y:S01]  /*02e0*/  IMAD.MOV.U32 R0, RZ, RZ, R6 ;  /* 0x000000ffff007224 */ /* 0x000fe200078e0006 */
[----:B------:R-:W-:-:S04]  /*02f0*/  @P1 IADD3 R8, PT, PT, R8, 0x1, RZ ;  /* 0x0000000108081810 */ /* 0x000fc80007ffe0ff */
[----:B------:R-:W-:-:S03]  /*0300*/  MOV R7, R8 ;  /* 0x0000000800077202 */ /* 0x000fc60000000f00 */
[----:B------:R-:W-:Y:S01]  /*0310*/  @!P2 IMAD.MOV R0, RZ, RZ, -R0 ;  /* 0x000000ffff00a224 */ /* 0x000fe200078e0a00 */
[----:B------:R-:W-:Y:S02]  /*0320*/  @!P3 IADD3 R7, PT, PT, -R7, RZ, RZ ;  /* 0x000000ff0707b210 */ /* 0x000fe40007ffe1ff */
[----:B------:R-:W-:Y:S02]  /*0330*/  @!P4 LOP3.LUT R0, RZ, R2, RZ, 0x33, !PT ;  /* 0x00000002ff00c212 */ /* 0x000fe400078e33ff */
[----:B------:R-:W-:Y:S01]  /*0340*/  @!P5 LOP3.LUT R7, RZ, R3, RZ, 0x33, !PT ;  /* 0x00000003ff07d212 */ /* 0x000fe200078e33ff */
[----:B--2---:R-:W-:-:S04]  /*0350*/  IMAD R2, R4, UR4, R9 ;  /* 0x0000000404027c24 */ /* 0x004fc8000f8e0209 */
[----:B------:R-:W-:-:S05]  /*0360*/  IMAD R9, R0, R7, RZ ;  /* 0x0000000700097224 */ /* 0x000fca00078e02ff */
[----:B------:R-:W-:-:S13]  /*0370*/  ISETP.GE.AND P0, PT, R2, R9, PT ;  /* 0x000000090200720c */ /* 0x000fda0003f06270 */
[----:B------:R-:W-:Y:S05]  /*0380*/  @P0 EXIT ;  /* 0x000000000000094d */ /* 0x000fea0003800000 */
[-C--:B------:R-:W-:Y:S01]  /*0390*/  IABS R11, R7.reuse ;  /* 0x00000007000b7213 */ /* 0x080fe20000000000 */
[----:B------:R-:W0:Y:S01]  /*03a0*/  LDCU.64 UR4, c[0x0][0x358] ;  /* 0x00006b00ff0477ac */ /* 0x000e220008000a00 */
[----:B------:R-:W-:Y:S01]  /*03b0*/  IABS R10, R2 ;  /* 0x00000002000a7213 */ /* 0x000fe20000000000 */
[----:B------:R-:W-:Y:S01]  /*03c0*/  BSSY.RECONVERGENT B0, `(.L_x_1) ;  /* 0x0000063000007945 */ /* 0x000fe20003800200 */
[----:B------:R-:W1:Y:S01]  /*03d0*/  I2F.RP R6, R11 ;  /* 0x0000000b00067306 */ /* 0x000e620000209400 */
[----:B------:R-:W-:-:S07]  /*03e0*/  IABS R12, R7 ;  /* 0x00000007000c7213 */ /* 0x000fce0000000000 */
[----:B-1----:R-:W1:Y:S02]  /*03f0*/  MUFU.RCP R6, R6 ;  /* 0x0000000600067308 */ /* 0x002e640000001000 */
[----:B-1----:R-:W-:Y:S02]  /*0400*/  VIADD R4, R6, 0xffffffe ;  /* 0x0ffffffe06047836 */ /* 0x002fe40000000000 */
[----:B------:R-:W-:-:S04]  /*0410*/  IMAD.MOV R6, RZ, RZ, -R12 ;  /* 0x000000ffff067224 */ /* 0x000fc800078e0a0c */
[----:B------:R1:W2:Y:S02]  /*0420*/  F2I.FTZ.U32.TRUNC.NTZ R5, R4 ;  /* 0x0000000400057305 */ /* 0x0002a4000021f000 */
[----:B-1----:R-:W-:Y:S02]  /*0430*/  MOV R4, RZ ;  /* 0x000000ff00047202 */ /* 0x002fe40000000f00 */
[----:B--2---:R-:W-:-:S05]  /*0440*/  IADD3 R8, PT, PT, RZ, -R5, RZ ;  /* 0x80000005ff087210 */ /* 0x004fca0007ffe0ff */
[----:B------:R-:W-:Y:S02]  /*0450*/  IMAD R13, R8, R11, RZ ;  /* 0x0000000b080d7224 */ /* 0x000fe400078e02ff */
[----:B------:R-:W-:Y:S02]  /*0460*/  IMAD.MOV.U32 R8, RZ, RZ, R10 ;  /* 0x000000ffff087224 */ /* 0x000fe400078e000a */
[----:B------:R-:W-:-:S06]  /*0470*/  IMAD.HI.U32 R5, R5, R13, R4 ;  /* 0x0000000d05057227 */ /* 0x000fcc00078e0004 */
[----:B------:R-:W-:-:S04]  /*0480*/  IMAD.HI.U32 R5, R5, R8, RZ ;  /* 0x0000000805057227 */ /* 0x000fc800078e00ff */
[----:B------:R-:W-:Y:S02]  /*0490*/  IMAD R4, R5, R6, R8 ;  /* 0x0000000605047224 */ /* 0x000fe400078e0208 */
[----:B------:R-:W-:-:S03]  /*04a0*/  IMAD.MOV.U32 R6, RZ, RZ, RZ ;  /* 0x000000ffff067224 */ /* 0x000fc600078e00ff */
[----:B------:R-:W-:-:S13]  /*04b0*/  ISETP.GT.U32.AND P1, PT, R11, R4, PT ;  /* 0x000000040b00720c */ /* 0x000fda0003f24070 */
[-C--:B------:R-:W-:Y:S01]  /*04c0*/  @!P1 IADD3 R4, PT, PT, R4, -R11.reuse, RZ ;  /* 0x8000000b04049210 */ /* 0x080fe20007ffe0ff */
[----:B------:R-:W-:Y:S01]  /*04d0*/  @!P1 VIADD R5, R5, 0x1 ;  /* 0x0000000105059836 */ /* 0x000fe20000000000 */
[----:B------:R-:W-:Y:S02]  /*04e0*/  ISETP.NE.AND P1, PT, R7, RZ, PT ;  /* 0x000000ff0700720c */ /* 0x000fe40003f25270 */
[----:B------:R-:W-:Y:S02]  /*04f0*/  ISETP.GE.U32.AND P0, PT, R4, R11, PT ;  /* 0x0000000b0400720c */ /* 0x000fe40003f06070 */
[----:B------:R-:W-:-:S04]  /*0500*/  LOP3.LUT R4, R2, R7, RZ, 0x3c, !PT ;  /* 0x0000000702047212 */ /* 0x000fc800078e3cff */
[----:B------:R-:W-:-:S07]  /*0510*/  ISETP.GE.AND P2, PT, R4, RZ, PT ;  /* 0x000000ff0400720c */ /* 0x000fce0003f46270 */
[----:B------:R-:W-:-:S05]  /*0520*/  @P0 IADD3 R5, PT, PT, R5, 0x1, RZ ;  /* 0x0000000105050810 */ /* 0x000fca0007ffe0ff */
[----:B------:R-:W-:-:S05]  /*0530*/  IMAD.MOV.U32 R13, RZ, RZ, R5 ;  /* 0x000000ffff0d7224 */ /* 0x000fca00078e0005 */
[----:B------:R-:W-:Y:S02]  /*0540*/  @!P2 IADD3 R13, PT, PT, -R13, RZ, RZ ;  /* 0x000000ff0d0da210 */ /* 0x000fe40007ffe1ff */
[----:B------:R-:W-:-:S04]  /*0550*/  @!P1 LOP3.LUT R13, RZ, R7, RZ, 0x33, !PT ;  /* 0x00000007ff0d9212 */ /* 0x000fc800078e33ff */
[----:B------:R-:W-:-:S13]  /*0560*/  ISETP.GE.AND P0, PT, R13, R3, PT ;  /* 0x000000030d00720c */ /* 0x000fda0003f06270 */
[----:B0-----:R-:W-:Y:S05]  /*0570*/  @P0 BRA `(.L_x_2) ;  /* 0x00000004001c0947 */ /* 0x001fea0003800000 */
[----:B------:R-:W0:Y:S01]  /*0580*/  I2F.U32.RP R10, R0 ;  /* 0x00000000000a7306 */ /* 0x000e220000209000 */
[C---:B------:R-:W-:Y:S01]  /*0590*/  IADD3 R6, PT, PT, R0.reuse, R13, RZ ;  /* 0x0000000d00067210 */ /* 0x040fe20007ffe0ff */
[----:B------:R-:W-:Y:S01]  /*05a0*/  IMAD.MOV R15, RZ, RZ, -R0 ;  /* 0x000000ffff0f7224 */ /* 0x000fe200078e0a00 */
[----:B------:R-:W-:Y:S01]  /*05b0*/  ISETP.NE.U32.AND P2, PT, R0, RZ, PT ;  /* 0x000000ff0000720c */ /* 0x000fe20003f45070 */
[----:B------:R-:W-:Y:S01]  /*05c0*/  BSSY.RECONVERGENT B1, `(.L_x_3) ;  /* 0x000002b000017945 */ /* 0x000fe20003800200 */
[CC--:B------:R-:W-:Y:S02]  /*05d0*/  ISETP.GE.AND P0, PT, R6.reuse, R3.reuse, PT ;  /* 0x000000030600720c */ /* 0x0c0fe40003f06270 */
[----:B------:R-:W-:Y:S02]  /*05e0*/  VIMNMX R11, PT, PT, R6, R3, !PT ;  /* 0x00000003060b7248 */ /* 0x000fe40007fe0100 */
[----:B------:R-:W-:-:S04]  /*05f0*/  SEL R8, RZ, 0x1, P0 ;  /* 0x00000001ff087807 */ /* 0x000fc80000000000 */
[----:B------:R-:W-:Y:S01]  /*0600*/  IADD3 R11, PT, PT, R11, -R6, -R8 ;  /* 0x800000060b0b7210 */ /* 0x000fe20007ffe808 */
[----:B0-----:R-:W0:Y:S02]  /*0610*/  MUFU.RCP R10, R10 ;  /* 0x0000000a000a7308 */ /* 0x001e240000001000 */
[----:B0-----:R-:W-:-:S06]  /*0620*/  IADD3 R4, PT, PT, R10, 0xffffffe, RZ ;  /* 0x0ffffffe0a047810 */ /* 0x001fcc0007ffe0ff */
[----:B------:R0:W1:Y:S02]  /*0630*/  F2I.FTZ.U32.TRUNC.NTZ R5, R4 ;  /* 0x0000000400057305 */ /* 0x000064000021f000 */
[----:B0-----:R-:W-:Y:S02]  /*0640*/  IMAD.MOV.U32 R4, RZ, RZ, RZ ;  /* 0x000000ffff047224 */ /* 0x001fe400078e00ff */
[----:B-1----:R-:W-:-:S04]  /*0650*/  IMAD R15, R15, R5, RZ ;  /* 0x000000050f0f7224 */ /* 0x002fc800078e02ff */
[----:B------:R-:W-:-:S06]  /*0660*/  IMAD.HI.U32 R10, R5, R15, R4 ;  /* 0x0000000f050a7227 */ /* 0x000fcc00078e0004 */
[----:B------:R-:W-:-:S05]  /*0670*/  IMAD.HI.U32 R15, R10, R11, RZ ;  /* 0x0000000b0a0f7227 */ /* 0x000fca00078e00ff */
[----:B------:R-:W-:-:S05]  /*0680*/  IADD3 R4, PT, PT, -R15, RZ, RZ ;  /* 0x000000ff0f047210 */ /* 0x000fca0007ffe1ff */
[----:B------:R-:W-:Y:S02]  /*0690*/  IMAD R11, R0, R4, R11 ;  /* 0x00000004000b7224 */ /* 0x000fe400078e020b */
[----:B------:R-:W0:Y:S03]  /*06a0*/  LDC.64 R4, c[0x0][0x380] ;  /* 0x0000e000ff047b82 */ /* 0x000e260000000a00 */
[----:B------:R-:W-:-:S13]  /*06b0*/  ISETP.GE.U32.AND P0, PT, R11, R0, PT ;  /* 0x000000000b00720c */ /* 0x000fda0003f06070 */
[----:B------:R-:W-:Y:S01]  /*06c0*/  @P0 IMAD.IADD R11, R11, 0x1, -R0 ;  /* 0x000000010b0b0824 */ /* 0x000fe200078e0a00 */
[----:B------:R-:W-:-:S04]  /*06d0*/  @P0 IADD3 R15, PT, PT, R15, 0x1, RZ ;  /* 0x000000010f0f0810 */ /* 0x000fc80007ffe0ff */
[----:B------:R-:W-:-:S13]  /*06e0*/  ISETP.GE.U32.AND P1, PT, R11, R0, PT ;  /* 0x000000000b00720c */ /* 0x000fda0003f26070 */
[----:B------:R-:W-:Y:S01]  /*06f0*/  @P1 VIADD R15, R15, 0x1 ;  /* 0x000000010f0f1836 */ /* 0x000fe20000000000 */
[----:B------:R-:W-:-:S04]  /*0700*/  @!P2 LOP3.LUT R15, RZ, R0, RZ, 0x33, !PT ;  /* 0x00000000ff0fa212 */ /* 0x000fc800078e33ff */
[----:B------:R-:W-:Y:S01]  /*0710*/  IADD3 R15, PT, PT, R8, R15, RZ ;  /* 0x0000000f080f7210 */ /* 0x000fe20007ffe0ff */
[----:B------:R-:W-:-:S03]  /*0720*/  IMAD.MOV R8, RZ, RZ, -R13 ;  /* 0x000000ffff087224 */ /* 0x000fc600078e0a0d */
[----:B------:R-:W-:Y:S01]  /*0730*/  LOP3.LUT R6, R15, 0x3, RZ, 0xc0, !PT ;  /* 0x000000030f067812 */ /* 0x000fe200078ec0ff */
[----:B------:R-:W-:Y:S01]  /*0740*/  IMAD R8, R7, R8, R2 ;  /* 0x0000000807087224 */ /* 0x000fe200078e0202 */
[----:B------:R-:W-:Y:S02]  /*0750*/  ISETP.GE.U32.AND P1, PT, R15, 0x3, PT ;  /* 0x000000030f00780c */ /* 0x000fe40003f26070 */
[----:B------:R-:W-:Y:S01]  /*0760*/  ISETP.NE.AND P0, PT, R6, 0x3, PT ;  /* 0x000000030600780c */ /* 0x000fe20003f05270 */
[----:B------:R-:W-:-:S12]  /*0770*/  HFMA2 R6, -RZ, RZ, 0, 0 ;  /* 0x00000000ff067431 */ /* 0x000fd800000001ff */
[----:B0-----:R-:W-:Y:S05]  /*0780*/  @!P0 BRA `(.L_x_4) ;  /* 0x0000000000388947 */ /* 0x001fea0003800000 */
[----:B------:R-:W0:Y:S01]  /*0790*/  LDC.64 R10, c[0x0][0x380] ;  /* 0x0000e000ff0a7b82 */ /* 0x000e220000000a00 */
[----:B------:R-:W-:Y:S02]  /*07a0*/  VIADD R6, R15, 0x1 ;  /* 0x000000010f067836 */ /* 0x000fe40000000000 */
[----:B------:R-:W-:-:S03]  /*07b0*/  IMAD R16, R7, R13, R8 ;  /* 0x0000000d07107224 */ /* 0x000fc600078e0208 */
[----:B------:R-:W-:Y:S02]  /*07c0*/  LOP3.LUT R12, R6, 0x3, RZ, 0xc0, !PT ;  /* 0x00000003060c7812 */ /* 0x000fe400078ec0ff */
[----:B------:R-:W-:-:S03]  /*07d0*/  MOV R6, RZ ;  /* 0x000000ff00067202 */ /* 0x000fc60000000f00 */
[----:B------:R-:W-:-:S07]  /*07e0*/  IMAD.MOV R12, RZ, RZ, -R12 ;  /* 0x000000ffff0c7224 */ /* 0x000fce00078e0a0c */
.L_x_5:
[----:B0-----:R-:W-:-:S06]  /*07f0*/  IMAD.WIDE R14, R16, 0x4, R10 ;  /* 0x00000004100e7825 */ /* 0x001fcc00078e020a */
[----:B------:R-:W2:Y:S01]  /*0800*/  LDG.E R15, desc[UR4][R14.64] ;  /* 0x000000040e0f7981 */ /* 0x000ea2000c1e1900 */
[----:B------:R-:W-:Y:S01]  /*0810*/  IADD3 R12, PT, PT, R12, 0x1, RZ ;  /* 0x000000010c0c7810 */ /* 0x000fe20007ffe0ff */
[----:B------:R-:W-:Y:S01]  /*0820*/  IMAD.IADD R13, R0, 0x1, R13 ;  /* 0x00000001000d7824 */ /* 0x000fe200078e020d */
[----:B------:R-:W-:Y:S02]  /*0830*/  IADD3 R16, PT, PT, R9, R16, RZ ;  /* 0x0000001009107210 */ /* 0x000fe40007ffe0ff */
[----:B------:R-:W-:Y:S01]  /*0840*/  ISETP.NE.AND P0, PT, R12, RZ, PT ;  /* 0x000000ff0c00720c */ /* 0x000fe20003f05270 */
[----:B--2---:R-:W-:-:S12]  /*0850*/  FADD R6, R15, R6 ;  /* 0x000000060f067221 */ /* 0x004fd80000000000 */
[----:B------:R-:W-:Y:S05]  /*0860*/  @P0 BRA `(.L_x_5) ;  /* 0xfffffffc00e00947 */ /* 0x000fea000383ffff */
.L_x_4:
[----:B------:R-:W-:Y:S05]  /*0870*/  BSYNC.RECONVERGENT B1 ;  /* 0x0000000000017941 */ /* 0x000fea0003800200 */
.L_x_3:
[----:B------:R-:W-:Y:S05]  /*0880*/  @!P1 BRA `(.L_x_2) ;  /* 0x0000000000589947 */ /* 0x000fea0003800000 */
.L_x_6:
[----:B------:R-:W-:Y:S02]  /*0890*/  IMAD.IADD R15, R0, 0x1, R13 ;  /* 0x00000001000f7824 */ /* 0x000fe400078e020d */
[----:B------:R-:W-:-:S03]  /*08a0*/  IMAD R11, R7, R13, R8 ;  /* 0x0000000d070b7224 */ /* 0x000fc600078e0208 */
[-C--:B------:R-:W-:Y:S01]  /*08b0*/  IADD3 R9, PT, PT, R0, R15.reuse, RZ ;  /* 0x0000000f00097210 */ /* 0x080fe20007ffe0ff */
[----:B------:R-:W-:Y:S02]  /*08c0*/  IMAD R15, R7, R15, R8 ;  /* 0x0000000f070f7224 */ /* 0x000fe400078e0208 */
[----:B------:R-:W-:-:S04]  /*08d0*/  IMAD.WIDE R10, R11, 0x4, R4 ;  /* 0x000000040b0a7825 */ /* 0x000fc800078e0204 */
[----:B------:R-:W-:Y:S02]  /*08e0*/  IMAD R17, R7, R9, R8 ;  /* 0x0000000907117224 */ /* 0x000fe400078e0208 */
[----:B------:R-:W-:Y:S01]  /*08f0*/  IMAD.IADD R9, R0, 0x1, R9 ;  /* 0x0000000100097824 */ /* 0x000fe200078e0209 */
[----:B------:R-:W2:Y:S01]  /*0900*/  LDG.E R11, desc[UR4][R10.64] ;  /* 0x000000040a0b7981 */ /* 0x000ea2000c1e1900 */
[----:B------:R-:W-:-:S04]  /*0910*/  IMAD.WIDE R14, R15, 0x4, R4 ;  /* 0x000000040f0e7825 */ /* 0x000fc800078e0204 */
[----:B------:R-:W-:Y:S02]  /*0920*/  IMAD.WIDE R16, R17, 0x4, R4 ;  /* 0x0000000411107825 */ /* 0x000fe400078e0204 */
[----:B------:R-:W3:Y:S02]  /*0930*/  LDG.E R15, desc[UR4][R14.64] ;  /* 0x000000040e0f7981 */ /* 0x000ee4000c1e1900 */
[----:B------:R-:W-:Y:S02]  /*0940*/  IMAD R19, R7, R9, R8 ;  /* 0x0000000907137224 */ /* 0x000fe400078e0208 */
[----:B------:R-:W4:Y:S02]  /*0950*/  LDG.E R17, desc[UR4][R16.64] ;  /* 0x0000000410117981 */ /* 0x000f24000c1e1900 */
[----:B------:R-:W-:-:S06]  /*0960*/  IMAD.WIDE R18, R19, 0x4, R4 ;  /* 0x0000000413127825 */ /* 0x000fcc00078e0204 */
[----:B------:R-:W5:Y:S01]  /*0970*/  LDG.E R19, desc[UR4][R18.64] ;  /* 0x0000000412137981 */ /* 0x000f62000c1e1900 */
[----:B------:R-:W-:-:S04]  /*0980*/  IADD3 R13, PT, PT, R0, R9, RZ ;  /* 0x00000009000d7210 */ /* 0x000fc80007ffe0ff */
[----:B------:R-:W-:Y:S01]  /*0990*/  ISETP.GE.AND P0, PT, R13, R3, PT ;  /* 0x000000030d00720c */ /* 0x000fe20003f06270 */
[----:B--2---:R-:W-:-:S04]  /*09a0*/  FADD R6, R11, R6 ;  /* 0x000000060b067221 */ /* 0x004fc80000000000 */
[----:B---3--:R-:W-:-:S04]  /*09b0*/  FADD R6, R6, R15 ;  /* 0x0000000f06067221 */ /* 0x008fc80000000000 */
[----:B----4-:R-:W-:-:S04]  /*09c0*/  FADD R6, R6, R17 ;  /* 0x0000001106067221 */ /* 0x010fc80000000000 */
[----:B-----5:R-:W-:Y:S01]  /*09d0*/  FADD R6, R6, R19 ;  /* 0x0000001306067221 */ /* 0x020fe20000000000 */
[----:B------:R-:W-:Y:S06]  /*09e0*/  @!P0 BRA `(.L_x_6) ;  /* 0xfffffffc00a88947 */ /* 0x000fec000383ffff */
.L_x_2:
[----:B------:R-:W-:Y:S05]  /*09f0*/  BSYNC.RECONVERGENT B0 ;  /* 0x0000000000007941 */ /* 0x000fea0003800200 */
.L_x_1:
[----:B------:R-:W0:Y:S02]  /*0a00*/  LDC.64 R4, c[0x0][0x388] ;  /* 0x0000e200ff047b82 */ /* 0x000e240000000a00 */
[----:B0-----:R-:W-:-:S05]  /*0a10*/  IMAD.WIDE R2, R2, 0x4, R4 ;  /* 0x0000000402027825 */ /* 0x001fca00078e0204 */
[----:B------:R-:W-:Y:S01]  /*0a20*/  STG.E desc[UR4][R2.64], R6 ;  /* 0x0000000602007986 */ /* 0x000fe2000c101904 */
[----:B------:R-:W-:Y:S05]  /*0a30*/  EXIT ;  /* 0x000000000000794d */ /* 0x000fea0003800000 */
.L_x_7:
        /* <DEDUP_REMOVED lines=12> */
.L_x_10:


//--------------------- .text._Z12ewsum_kernelPfS_S_iii --------------------------
	.section	.text._Z12ewsum_kernelPfS_S_iii,"ax",@progbits
	.align	128
        .global         _Z12ewsum_kernelPfS_S_iii
        .type           _Z12ewsum_kernelPfS_S_iii,@function
        .size           _Z12ewsum_kernelPfS_S_iii,(.L_x_11 - _Z12ewsum_kernelPfS_S_iii)
        .other          _Z12ewsum_kernelPfS_S_iii,@"STO_CUDA_ENTRY STV_DEFAULT"
_Z12ewsum_kernelPfS_S_iii:
.text._Z12ewsum_kernelPfS_S_iii:
        /* <DEDUP_REMOVED lines=9> */
[----:B------:R-:W-:Y:S01]  /*0090*/  IABS R12, R6 ;  /* 0x00000006000c7213 */ /* 0x000fe20000000000 */
[----:B------:R-:W1:Y:S06]  /*00a0*/  LDCU.64 UR4, c[0x0][0x358] ;  /* 0x00006b00ff0477ac */ /* 0x000e6c0008000a00 */
[----:B------:R-:W2:Y:S01]  /*00b0*/  LDC R2, c[0x0][0x398] ;  /* 0x0000e600ff027b82 */ /* 0x000ea20000000800 */
[-C--:B0-----:R-:W-:Y:S02]  /*00c0*/  IABS R4, R3.reuse ;  /* 0x0000000300047213 */ /* 0x081fe40000000000 */
[----:B------:R-:W-:-:S02]  /*00d0*/  LOP3.LUT R6, R6, R3, RZ, 0x3c, !PT ;  /* 0x0000000306067212 */ /* 0x000fc400078e3cff */
[----:B------:R-:W0:Y:S02]  /*00e0*/  I2F.RP R5, R4 ;  /* 0x0000000400057306 */ /* 0x000e240000209400 */
[----:B------:R-:W-:Y:S02]  /*00f0*/  ISETP.GE.AND P1, PT, R6, RZ, PT ;  /* 0x000000ff0600720c */ /* 0x000fe40003f26270 */
[----:B--2---:R-:W-:-:S04]  /*0100*/  IABS R7, R2 ;  /* 0x0000000200077213 */ /* 0x004fc80000000000 */
[----:B------:R-:W2:Y:S08]  /*0110*/  I2F.RP R10, R7 ;  /* 0x00000007000a7306 */ /* 0x000eb00000209400 */
[----:B0-----:R-:W0:Y:S08]  /*0120*/  MUFU.RCP R5, R5 ;  /* 0x0000000500057308 */ /* 0x001e300000001000 */
[----:B--2---:R-:W-:Y:S01]  /*0130*/  MUFU.RCP R10, R10 ;  /* 0x0000000a000a7308 */ /* 0x004fe20000001000 */
[----:B0-----:R-:W-:-:S07]  /*0140*/  VIADD R8, R5, 0xffffffe ;  /* 0x0ffffffe05087836 */ /* 0x001fce0000000000 */
[----:B------:R0:W2:Y:S02]  /*0150*/  F2I.FTZ.U32.TRUNC.NTZ R9, R8 ;  /* 0x0000000800097305 */ /* 0x0000a4000021f000 */
[----:B0-----:R-:W-:Y:S02]  /*0160*/  HFMA2 R8, -RZ, RZ, 0, 0 ;  /* 0x00000000ff087431 */ /* 0x001fe400000001ff */
[----:B--2---:R-:W-:-:S04]  /*0170*/  IMAD.MOV R11, RZ, RZ, -R9 ;  /* 0x000000ffff0b7224 */ /* 0x004fc800078e0a09 */
[----:B------:R-:W-:-:S04]  /*0180*/  IMAD R11, R11, R4, RZ ;  /* 0x000000040b0b7224 */ /* 0x000fc800078e02ff */
[----:B------:R-:W-:-:S04]  /*0190*/  IMAD.HI.U32 R9, R9, R11, R8 ;  /* 0x0000000b09097227 */ /* 0x000fc800078e0008 */
[----:B------:R-:W-:-:S04]  /*01a0*/  IMAD.MOV.U32 R11, RZ, RZ, R12 ;  /* 0x000000ffff0b7224 */ /* 0x000fc800078e000c */
[----:B------:R-:W-:-:S04]  /*01b0*/  IMAD.HI.U32 R5, R9, R11, RZ ;  /* 0x0000000b09057227 */ /* 0x000fc800078e00ff */
[----:B------:R-:W-:-:S04]  /*01c0*/  IMAD.MOV R8, RZ, RZ, -R5 ;  /* 0x000000ffff087224 */ /* 0x000fc800078e0a05 */
[----:B------:R-:W-:Y:S01]  /*01d0*/  IMAD R11, R4, R8, R11 ;  /* 0x00000008040b7224 */ /* 0x000fe200078e020b */
[----:B------:R-:W-:-:S04]  /*01e0*/  IADD3 R8, PT, PT, R10, 0xffffffe, RZ ;  /* 0x0ffffffe0a087810 */ /* 0x000fc80007ffe0ff */
[----:B------:R-:W-:Y:S01]  /*01f0*/  ISETP.GT.U32.AND P2, PT, R4, R11, PT ;  /* 0x0000000b0400720c */ /* 0x000fe20003f44070 */
[----:B------:R0:W2:Y:S02]  /*0200*/  F2I.FTZ.U32.TRUNC.NTZ R9, R8 ;  /* 0x0000000800097305 */ /* 0x0000a4000021f000 */
[----:B0-----:R-:W-:-:S10]  /*0210*/  MOV R8, RZ ;  /* 0x000000ff00087202 */ /* 0x001fd40000000f00 */
[----:B------:R-:W-:Y:S02]  /*0220*/  @!P2 IMAD.IADD R11, R11, 0x1, -R4 ;  /* 0x000000010b0ba824 */ /* 0x000fe400078e0a04 */
[----:B------:R-:W-:Y:S01]  /*0230*/  @!P2 VIADD R5, R5, 0x1 ;  /* 0x000000010505a836 */ /* 0x000fe20000000000 */
[----:B------:R-:W-:Y:S02]  /*0240*/  ISETP.NE.AND P2, PT, R3, RZ, PT ;  /* 0x000000ff0300720c */ /* 0x000fe40003f45270 */
[----:B------:R-:W-:Y:S02]  /*0250*/  ISETP.GE.U32.AND P0, PT, R11, R4, PT ;  /* 0x000000040b00720c */ /* 0x000fe40003f06070 */
[----:B--2---:R-:W-:-:S05]  /*0260*/  IADD3 R6, PT, PT, RZ, -R9, RZ ;  /* 0x80000009ff067210 */ /* 0x004fca0007ffe0ff */
[----:B------:R-:W-:-:S04]  /*0270*/  IMAD R11, R6, R7, RZ ;  /* 0x00000007060b7224 */ /* 0x000fc800078e02ff */
[----:B------:R-:W-:-:S04]  /*0280*/  IMAD.HI.U32 R9, R9, R11, R8 ;  /* 0x0000000b09097227 */ /* 0x000fc800078e0008 */
[----:B------:R-:W-:Y:S02]  /*0290*/  @P0 VIADD R5, R5, 0x1 ;  /* 0x0000000105050836 */ /* 0x000fe40000000000 */
[----:B------:R-:W-:-:S04]  /*02a0*/  IMAD.HI.U32 R11, R9, R4, RZ ;  /* 0x00000004090b7227 */ /* 0x000fc800078e00ff */
[----:B------:R-:W-:Y:S01]  /*02b0*/  @!P1 IMAD.MOV R5, RZ, RZ, -R5 ;  /* 0x000000ffff059224 */ /* 0x000fe200078e0a05 */
[----:B------:R-:W-:Y:S01]  /*02c0*/  @!P2 LOP3.LUT R5, RZ, R3, RZ, 0x33, !PT ;  /* 0x00000003ff05a212 */ /* 0x000fe200078e33ff */
[----:B------:R-:W-:Y:S01]  /*02d0*/  IMAD.MOV R8, RZ, RZ, -R11 ;  /* 0x000000ffff087224 */ /* 0x000fe200078e0a0b */
[----:B------:R-:W-:Y:S02]  /*02e0*/  LOP3.LUT R3, R3, R2, RZ, 0x3c, !PT ;  /* 0x0000000203037212 */ /* 0x000fe400078e3cff */
[----:B------:R-:W-:Y:S01]  /*02f0*/  IABS R6, R5 ;  /* 0x0000000500067213 */ /* 0x000fe20000000000 */
[----:B------:R-:W-:Y:S01]  /*0300*/  IMAD R4, R7, R8, R4 ;  /* 0x0000000807047224 */ /* 0x000fe200078e0204 */
[----:B------:R-:W-:Y:S02]  /*0310*/  ISETP.GE.AND P1, PT, R3, RZ, PT ;  /* 0x000000ff0300720c */ /* 0x000fe40003f26270 */
[----:B------:R-:W0:Y:S02]  /*0320*/  I2F.RP R10, R6 ;  /* 0x00000006000a7306 */ /* 0x000e240000209400 */
[----:B------:R-:W-:-:S06]  /*0330*/  ISETP.GT.U32.AND P2, PT, R7, R4, PT ;  /* 0x000000040700720c */ /* 0x000fcc0003f44070 */
[----:B0-----:R-:W0:Y:S07]  /*0340*/  MUFU.RCP R10, R10 ;  /* 0x0000000a000a7308 */ /* 0x001e2e0000001000 */
[----:B------:R-:W-:Y:S02]  /*0350*/  @!P2 IMAD.IADD R4, R4, 0x1, -R7 ;  /* 0x000000010404a824 */ /* 0x000fe400078e0a07 */
[----:B------:R-:W-:Y:S01]  /*0360*/  @!P2 VIADD R11, R11, 0x1 ;  /* 0x000000010b0ba836 */ /* 0x000fe20000000000 */
[----:B------:R-:W-:-:S02]  /*0370*/  ISETP.NE.AND P2, PT, R2, RZ, PT ;  /* 0x000000ff0200720c */ /* 0x000fc40003f45270 */
[----:B------:R-:W-:Y:S02]  /*0380*/  ISETP.GE.U32.AND P0, PT, R4, R7, PT ;  /* 0x000000070400720c */ /* 0x000fe40003f06070 */
[----:B------:R-:W-:Y:S02]  /*0390*/  IABS R4, R0 ;  /* 0x0000000000047213 */ /* 0x000fe40000000000 */
[----:B0-----:R-:W-:-:S09]  /*03a0*/  IADD3 R8, PT, PT, R10, 0xffffffe, RZ ;  /* 0x0ffffffe0a087810 */ /* 0x001fd20007ffe0ff */
[----:B------:R-:W-:Y:S01]  /*03b0*/  @P0 VIADD R11, R11, 0x1 ;  /* 0x000000010b0b0836 */ /* 0x000fe20000000000 */
[----:B------:R-:W-:Y:S01]  /*03c0*/  IABS R10, R5 ;  /* 0x00000005000a7213 */ /* 0x000fe20000000000 */
[----:B------:R0:W2:Y:S03]  /*03d0*/  F2I.FTZ.U32.TRUNC.NTZ R9, R8 ;  /* 0x0000000800097305 */ /* 0x0000a6000021f000 */
[----:B------:R-:W-:-:S05]  /*03e0*/  MOV R3, R11 ;  /* 0x0000000b00037202 */ /* 0x000fca0000000f00 */
[----:B------:R-:W-:Y:S02]  /*03f0*/  @!P1 IMAD.MOV R3, RZ, RZ, -R3 ;  /* 0x000000ffff039224 */ /* 0x000fe400078e0a03 */
[----:B0-----:R-:W-:Y:S01]  /*0400*/  HFMA2 R8, -RZ, RZ, 0, 0 ;  /* 0x00000000ff087431 */ /* 0x001fe200000001ff */
[----:B------:R-:W-:-:S04]  /*0410*/  @!P2 LOP3.LUT R3, RZ, R2, RZ, 0x33, !PT ;  /* 0x00000002ff03a212 */ /* 0x000fc800078e33ff */
[----:B------:R-:W-:Y:S01]  /*0420*/  IABS R2, R3 ;  /* 0x0000000300027213 */ /* 0x000fe20000000000 */
[----:B--2---:R-:W-:-:S04]  /*0430*/  IMAD.MOV R7, RZ, RZ, -R9 ;  /* 0x000000ffff077224 */ /* 0x004fc800078e0a09 */
[----:B------:R-:W-:-:S04]  /*0440*/  IMAD R7, R7, R6, RZ ;  /* 0x0000000607077224 */ /* 0x000fc800078e02ff */
[----:B------:R-:W-:Y:S02]  /*0450*/  IMAD.HI.U32 R8, R9, R7, R8 ;  /* 0x0000000709087227 */ /* 0x000fe400078e0008 */
[----:B------:R-:W0:Y:S02]  /*0460*/  I2F.RP R9, R2 ;  /* 0x0000000200097306 */ /* 0x000e240000209400 */
[----:B------:R-:W-:Y:S02]  /*0470*/  IMAD.MOV.U32 R7, RZ, RZ, R4 ;  /* 0x000000ffff077224 */ /* 0x000fe400078e0004 */
[----:B------:R-:W-:Y:S02]  /*0480*/  IMAD.MOV R4, RZ, RZ, -R10 ;  /* 0x000000ffff047224 */ /* 0x000fe400078e0a0a */
[----:B------:R-:W-:-:S04]  /*0490*/  IMAD.HI.U32 R8, R8, R7, RZ ;  /* 0x0000000708087227 */ /* 0x000fc800078e00ff */
[----:B------:R-:W-:Y:S01]  /*04a0*/  IMAD R7, R8, R4, R7 ;  /* 0x0000000408077224 */ /* 0x000fe200078e0207 */
[----:B------:R-:W-:-:S04]  /*04b0*/  LOP3.LUT R4, R0, R5, RZ, 0x3c, !PT ;  /* 0x0000000500047212 */ /* 0x000fc800078e3cff */
[----:B------:R-:W-:Y:S01]  /*04c0*/  ISETP.GT.U32.AND P2, PT, R6, R7, PT ;  /* 0x000000070600720c */ /* 0x000fe20003f44070 */
[----:B0-----:R-:W0:Y:S01]  /*04d0*/  MUFU.RCP R9, R9 ;  /* 0x0000000900097308 */ /* 0x001e220000001000 */
[----:B------:R-:W-:-:S11]  /*04e0*/  ISETP.GE.AND P1, PT, R4, RZ, PT ;  /* 0x000000ff0400720c */ /* 0x000fd60003f26270 */
[-C--:B------:R-:W-:Y:S01]  /*04f0*/  @!P2 IADD3 R7, PT, PT, R7, -R6.reuse, RZ ;  /* 0x800000060707a210 */ /* 0x080fe20007ffe0ff */
[----:B------:R-:W-:Y:S01]  /*0500*/  @!P2 VIADD R8, R8, 0x1 ;  /* 0x000000010808a836 */ /* 0x000fe20000000000 */
[----:B------:R-:W-:Y:S02]  /*0510*/  ISETP.NE.AND P2, PT, R5, RZ, PT ;  /* 0x000000ff0500720c */ /* 0x000fe40003f45270 */
[----:B------:R-:W-:Y:S01]  /*0520*/  ISETP.GE.U32.AND P0, PT, R7, R6, PT ;  /* 0x000000060700720c */ /* 0x000fe20003f06070 */
[----:B0-----:R-:W-:Y:S01]  /*0530*/  VIADD R10, R9, 0xffffffe ;  /* 0x0ffffffe090a7836 */ /* 0x001fe20000000000 */
[----:B------:R-:W-:-:S03]  /*0540*/  IABS R6, R3 ;  /* 0x0000000300067213 */ /* 0x000fc60000000000 */
[----:B------:R-:W0:Y:S08]  /*0550*/  F2I.FTZ.U32.TRUNC.NTZ R7, R10 ;  /* 0x0000000a00077305 */ /* 0x000e30000021f000 */
[----:B------:R-:W-:-:S05]  /*0560*/  @P0 IADD3 R8, PT, PT, R8, 0x1, RZ ;  /* 0x0000000108080810 */ /* 0x000fca0007ffe0ff */
[----:B------:R-:W-:Y:S02]  /*0570*/  IMAD.MOV.U32 R12, RZ, RZ, R8 ;  /* 0x000000ffff0c7224 */ /* 0x000fe400078e0008 */
[----:B0-----:R-:W-:Y:S02]  /*0580*/  IMAD.MOV R9, RZ, RZ, -R7 ;  /* 0x000000ffff097224 */ /* 0x001fe400078e0a07 */
[----:B------:R-:W-:Y:S01]  /*0590*/  IMAD.MOV R8, RZ, RZ, -R6 ;  /* 0x000000ffff087224 */ /* 0x000fe200078e0a06 */
[----:B------:R-:W-:Y:S02]  /*05a0*/  @!P1 IADD3 R12, PT, PT, -R12, RZ, RZ ;  /* 0x000000ff0c0c9210 */ /* 0x000fe40007ffe1ff */
[----:B------:R-:W-:Y:S01]  /*05b0*/  @!P2 LOP3.LUT R12, RZ, R5, RZ, 0x33, !PT ;  /* 0x00000005ff0ca212 */ /* 0x000fe200078e33ff */
[----:B------:R-:W-:Y:S01]  /*05c0*/  IMAD R5, R9, R2, RZ ;  /* 0x0000000209057224 */ /* 0x000fe200078e02ff */
[----:B------:R-:W-:Y:S02]  /*05d0*/  MOV R6, RZ ;  /* 0x000000ff00067202 */ /* 0x000fe40000000f00 */
[----:B------:R-:W-:-:S03]  /*05e0*/  IABS R4, R12 ;  /* 0x0000000c00047213 */ /* 0x000fc60000000000 */
[----:B------:R-:W-:-:S04]  /*05f0*/  IMAD.HI.U32 R6, R7, R5, R6 ;  /* 0x0000000507067227 */ /* 0x000fc800078e0006 */
[----:B------:R-:W-:Y:S01]  /*0600*/  IMAD.MOV.U32 R5, RZ, RZ, R4 ;  /* 0x000000ffff057224 */ /* 0x000fe200078e0004 */
[----:B------:R-:W-:-:S03]  /*0610*/  MOV R4, R8 ;  /* 0x0000000800047202 */ /* 0x000fc60000000f00 */
[----:B------:R-:W-:Y:S02]  /*0620*/  IMAD.HI.U32 R8, R6, R5, RZ ;  /* 0x0000000506087227 */ /* 0x000fe400078e00ff */
[----:B------:R-:W0:Y:S02]  /*0630*/  LDC.64 R6, c[0x0][0x388] ;  /* 0x0000e200ff067b82 */ /* 0x000e240000000a00 */
[----:B------:R-:W-:-:S05]  /*0640*/  IMAD R5, R8, R4, R5 ;  /* 0x0000000408057224 */ /* 0x000fca00078e0205 */
[----:B------:R-:W-:-:S13]  /*0650*/  ISETP.GT.U32.AND P2, PT, R2, R5, PT ;  /* 0x000000050200720c */ /* 0x000fda0003f44070 */
[----:B------:R-:W-:Y:S01]  /*0660*/  @!P2 IMAD.IADD R5, R5, 0x1, -R2 ;  /* 0x000000010505a824 */ /* 0x000fe200078e0a02 */
[----:B------:R-:W-:Y:S02]  /*0670*/  @!P2 IADD3 R8, PT, PT, R8, 0x1, RZ ;  /* 0x000000010808a810 */ /* 0x000fe40007ffe0ff */
[----:B------:R-:W-:Y:S02]  /*0680*/  ISETP.NE.AND P2, PT, R3, RZ, PT ;  /* 0x000000ff0300720c */ /* 0x000fe40003f45270 */
[----:B------:R-:W-:Y:S02]  /*0690*/  ISETP.GE.U32.AND P0, PT, R5, R2, PT ;  /* 0x000000020500720c */ /* 0x000fe40003f06070 */
[----:B------:R-:W2:Y:S01]  /*06a0*/  LDC.64 R4, c[0x0][0x380] ;  /* 0x0000e000ff047b82 */ /* 0x000ea20000000a00 */
[----:B------:R-:W-:-:S04]  /*06b0*/  LOP3.LUT R2, R12, R3, RZ, 0x3c, !PT ;  /* 0x000000030c027212 */ /* 0x000fc800078e3cff */
[----:B------:R-:W-:-:S06]  /*06c0*/  ISETP.GE.AND P1, PT, R2, RZ, PT ;  /* 0x000000ff0200720c */ /* 0x000fcc0003f26270 */
[----:B------:R-:W-:-:S07]  /*06d0*/  @P0 VIADD R8, R8, 0x1 ;  /* 0x0000000108080836 */ /* 0x000fce0000000000 */
[----:B------:R-:W-:Y:S02]  /*06e0*/  @!P1 IADD3 R8, PT, PT, -R8, RZ, RZ ;  /* 0x000000ff08089210 */ /* 0x000fe40007ffe1ff */
[----:B------:R-:W-:Y:S01]  /*06f0*/  @!P2 LOP3.LUT R8, RZ, R3, RZ, 0x33, !PT ;  /* 0x00000003ff08a212 */ /* 0x000fe200078e33ff */
[----:B--2---:R-:W-:-:S04]  /*0700*/  IMAD.WIDE R2, R0, 0x4, R4 ;  /* 0x0000000400027825 */ /* 0x004fc800078e0204 */
[----:B0-----:R-:W-:Y:S02]  /*0710*/  IMAD.WIDE R4, R8, 0x4, R6 ;  /* 0x0000000408047825 */ /* 0x001fe400078e0206 */
[----:B-1----:R-:W2:Y:S01]  /*0720*/  LDG.E R2, desc[UR4][R2.64] ;  /* 0x0000000402027981 */ /* 0x002ea2000c1e1900 */
[----:B------:R-:W0:Y:S03]  /*0730*/  LDC.64 R6, c[0x0][0x390] ;  /* 0x0000e400ff067b82 */ /* 0x000e260000000a00 */
[----:B------:R-:W2:Y:S01]  /*0740*/  LDG.E R5, desc[UR4][R4.64] ;  /* 0x0000000404057981 */ /* 0x000ea2000c1e1900 */
[----:B0-----:R-:W-:-:S04]  /*0750*/  IMAD.WIDE R6, R0, 0x4, R6 ;  /* 0x0000000400067825 */ /* 0x001fc800078e0206 */
[----:B--2---:R-:W-:-:S05]  /*0760*/  FMUL R9, R2, R5 ;  /* 0x0000000502097220 */ /* 0x004fca0000400000 */
[----:B------:R-:W-:Y:S01]  /*0770*/  STG.E desc[UR4][R6.64], R9 ;  /* 0x0000000906007986 */ /* 0x000fe2000c101904 */
[----:B------:R-:W-:Y:S05]  /*0780*/  EXIT ;  /* 0x000000000000794d */ /* 0x000fea0003800000 */
.L_x_8:
        /* <DEDUP_REMOVED lines=15> */
.L_x_11:


//--------------------- .nv.shared.reserved.0     --------------------------
	.section	.nv.shared.reserved.0,"aw",@nobits
	.weak		__nv_reservedSMEM_offset_0_alias
	.size		__nv_reservedSMEM_offset_0_alias, 0, 64
	.other		__nv_reservedSMEM_offset_0_alias,@"STO_CUDA_RESERVED_SHARED STV_DEFAULT"
__nv_reservedSMEM_offset_0_alias:
	.zero		0
	.zero		64


//--------------------- .nv.constant0._Z17ewsum_back_kernelPfS_S_iiii --------------------------
	.section	.nv.constant0._Z17ewsum_back_kernelPfS_S_iiii,"a",@progbits
	.sectionflags	@""
	.align	4
.nv.constant0._Z17ewsum_back_kernelPfS_S_iiii:
	.zero		936


//--------------------- .nv.constant0._Z16ewsum_sum_kernelPfS_iii --------------------------
	.section	.nv.constant0._Z16ewsum_sum_kernelPfS_iii,"a",@progbits
	.sectionflags	@""
	.align	4
.nv.constant0._Z16ewsum_sum_kernelPfS_iii:
	.zero		924


//--------------------- .nv.constant0._Z12ewsum_kernelPfS_S_iii --------------------------
	.section	.nv.constant0._Z12ewsum_kernelPfS_S_iii,"a",@progbits
	.sectionflags	@""
	.align	4
.nv.constant0._Z12ewsum_kernelPfS_S_iii:
	.zero		932


//--------------------- SYMBOLS --------------------------

	.type		.nv.reservedSmem.offset0,@object
	.size		.nv.reservedSmem.offset0,0x4
